	.target	sm_90a

	.elftype	@"ET_EXEC"


//--------------------- .note.nv.tkinfo           --------------------------
	.section	.note.nv.tkinfo,"",@"SHT_NOTE"
	.sectionflags	@"SHF_NOTE_NV_TKINFO"
	.tkinfo
        /*0018*/ 	.word	0x00000002
        /*0030*/ 	.string	""
        /*0030*/ 	.string	"ptxas"
        /*0030*/ 	.string	"Cuda compilation tools, release 13.0, V13.0.88"
        /*0030*/ 	.string	"Build cuda_13.0.r13.0/compiler.36424714_0"
        /*0030*/ 	.string	"-arch sm_90a -m 64 "



//--------------------- .note.nv.cuinfo           --------------------------
	.section	.note.nv.cuinfo,"",@"SHT_NOTE"
	.sectionflags	@"SHF_NOTE_NV_CUINFO"
        /*0018*/ 	.short	0x0002
        /*001a*/ 	.short	0x005a
        /*001c*/ 	.short	0x0082
	.zero		2


//--------------------- .nv.info                  --------------------------
	.section	.nv.info,"",@"SHT_CUDA_INFO"
	.align	4


	//----- nvinfo : EIATTR_REGCOUNT
	.align		4
        /*0000*/ 	.byte	0x04, 0x2f
        /*0002*/ 	.short	(.L_18 - .L_17)
	.align		4
.L_17:
        /*0004*/ 	.word	index@(_ZN7cutlass13device_kernelINS_4gemm6kernel13GemmUniversalIN4cute5tupleIJiiiiEEENS1_10collective13CollectiveMmaINS1_34MainloopSm90TmaGmmaWarpSpecializedILi4ENS5_IJNS4_1CILi1EEESB_SB_EEENS1_35KernelTmaWarpSpecializedCooperativeEEENS5_IJNSA_ILi256EEENSA_ILi128EEENSA_ILi64EEEEEENS_6half_tENS5_IJlSB_lEEESJ_SK_NS4_8TiledMMAINS4_8MMA_AtomIJNS4_4SM904GMMA26MMA_64x128x16_F32F16F16_SSILNSO_5MajorE0ELSQ_0ELNSO_7ScaleInE1ELSR_1EEEEEENS4_6LayoutINS5_IJNSA_ILi2EEESB_SB_EEENS5_IJSB_NSA_ILi0EEESX_EEEEENS5_IJNS4_10UnderscoreES10_S10_EEEEENS4_13SM90_TMA_LOADENS4_14ComposedLayoutINS4_7SwizzleILi3ELi4ELi3EEENS4_18smem_ptr_flag_bitsILi16EEENSU_INS5_IJNSA_ILi8EEESH_EEENS5_IJSH_SB_EEEEEEEvNS4_8identityES13_S1D_vS1E_EENS_8epilogue10collective18CollectiveEpilogueINS1G_22Sm90TmaWarpSpecializedILi4ELi2ELi16ELb1ELb0EEEJSI_NS5_IJSG_NSA_ILi32EEEEEESJ_SK_SJ_SK_NS1G_6fusion15FusionCallbacksIS1K_NS1N_17LinearCombinationISJ_fSJ_fLNS_15FloatRoundStyleE2EEESI_S1M_JEEES13_NS14_INS15_ILi2ELi4ELi3EEES18_NSU_INS5_IJS19_S1L_EEENS5_IJS1L_SB_EEEEEEENS4_17SM75_U32x4_LDSM_NENS4_14SM90_TMA_STOREES1X_NS4_17SM90_U32x4_STSM_NENS4_9Copy_AtomIJS20_SJ_EEEvEEEvvEEEEvNT_6ParamsE)
        /*0008*/ 	.word	0x000000a8


	//----- nvinfo : EIATTR_FRAME_SIZE
	.align		4
.L_18:
        /*000c*/ 	.byte	0x04, 0x11
        /*000e*/ 	.short	(.L_20 - .L_19)
	.align		4
.L_19:
        /*0010*/ 	.word	index@(_ZN7cutlass13device_kernelINS_4gemm6kernel13GemmUniversalIN4cute5tupleIJiiiiEEENS1_10collective13CollectiveMmaINS1_34MainloopSm90TmaGmmaWarpSpecializedILi4ENS5_IJNS4_1CILi1EEESB_SB_EEENS1_35KernelTmaWarpSpecializedCooperativeEEENS5_IJNSA_ILi256EEENSA_ILi128EEENSA_ILi64EEEEEENS_6half_tENS5_IJlSB_lEEESJ_SK_NS4_8TiledMMAINS4_8MMA_AtomIJNS4_4SM904GMMA26MMA_64x128x16_F32F16F16_SSILNSO_5MajorE0ELSQ_0ELNSO_7ScaleInE1ELSR_1EEEEEENS4_6LayoutINS5_IJNSA_ILi2EEESB_SB_EEENS5_IJSB_NSA_ILi0EEESX_EEEEENS5_IJNS4_10UnderscoreES10_S10_EEEEENS4_13SM90_TMA_LOADENS4_14ComposedLayoutINS4_7SwizzleILi3ELi4ELi3EEENS4_18smem_ptr_flag_bitsILi16EEENSU_INS5_IJNSA_ILi8EEESH_EEENS5_IJSH_SB_EEEEEEEvNS4_8identityES13_S1D_vS1E_EENS_8epilogue10collective18CollectiveEpilogueINS1G_22Sm90TmaWarpSpecializedILi4ELi2ELi16ELb1ELb0EEEJSI_NS5_IJSG_NSA_ILi32EEEEEESJ_SK_SJ_SK_NS1G_6fusion15FusionCallbacksIS1K_NS1N_17LinearCombinationISJ_fSJ_fLNS_15FloatRoundStyleE2EEESI_S1M_JEEES13_NS14_INS15_ILi2ELi4ELi3EEES18_NSU_INS5_IJS19_S1L_EEENS5_IJS1L_SB_EEEEEEENS4_17SM75_U32x4_LDSM_NENS4_14SM90_TMA_STOREES1X_NS4_17SM90_U32x4_STSM_NENS4_9Copy_AtomIJS20_SJ_EEEvEEEvvEEEEvNT_6ParamsE)
        /*0014*/ 	.word	0x00000000


	//----- nvinfo : EIATTR_MIN_STACK_SIZE
	.align		4
.L_20:
        /*0018*/ 	.byte	0x04, 0x12
        /*001a*/ 	.short	(.L_22 - .L_21)
	.align		4
.L_21:
        /*001c*/ 	.word	index@(_ZN7cutlass13device_kernelINS_4gemm6kernel13GemmUniversalIN4cute5tupleIJiiiiEEENS1_10collective13CollectiveMmaINS1_34MainloopSm90TmaGmmaWarpSpecializedILi4ENS5_IJNS4_1CILi1EEESB_SB_EEENS1_35KernelTmaWarpSpecializedCooperativeEEENS5_IJNSA_ILi256EEENSA_ILi128EEENSA_ILi64EEEEEENS_6half_tENS5_IJlSB_lEEESJ_SK_NS4_8TiledMMAINS4_8MMA_AtomIJNS4_4SM904GMMA26MMA_64x128x16_F32F16F16_SSILNSO_5MajorE0ELSQ_0ELNSO_7ScaleInE1ELSR_1EEEEEENS4_6LayoutINS5_IJNSA_ILi2EEESB_SB_EEENS5_IJSB_NSA_ILi0EEESX_EEEEENS5_IJNS4_10UnderscoreES10_S10_EEEEENS4_13SM90_TMA_LOADENS4_14ComposedLayoutINS4_7SwizzleILi3ELi4ELi3EEENS4_18smem_ptr_flag_bitsILi16EEENSU_INS5_IJNSA_ILi8EEESH_EEENS5_IJSH_SB_EEEEEEEvNS4_8identityES13_S1D_vS1E_EENS_8epilogue10collective18CollectiveEpilogueINS1G_22Sm90TmaWarpSpecializedILi4ELi2ELi16ELb1ELb0EEEJSI_NS5_IJSG_NSA_ILi32EEEEEESJ_SK_SJ_SK_NS1G_6fusion15FusionCallbacksIS1K_NS1N_17LinearCombinationISJ_fSJ_fLNS_15FloatRoundStyleE2EEESI_S1M_JEEES13_NS14_INS15_ILi2ELi4ELi3EEES18_NSU_INS5_IJS19_S1L_EEENS5_IJS1L_SB_EEEEEEENS4_17SM75_U32x4_LDSM_NENS4_14SM90_TMA_STOREES1X_NS4_17SM90_U32x4_STSM_NENS4_9Copy_AtomIJS20_SJ_EEEvEEEvvEEEEvNT_6ParamsE)
        /*0020*/ 	.word	0x00000000
.L_22:


//--------------------- .nv.compat                --------------------------
	.section	.nv.compat,"",@"SHT_CUDA_COMPAT_INFO"
	.align	4
        /*0000*/ 	.byte	0x02, 0x09, 0x01, 0x00, 0x02, 0x02, 0x04, 0x00, 0x02, 0x05, 0x05, 0x00, 0x03, 0x07, 0x01, 0x01
        /*0010*/ 	.byte	0x02, 0x03, 0x01, 0x00, 0x02, 0x06, 0x01, 0x00, 0x04, 0x0b, 0x08, 0x00, 0x00, 0x00, 0x00, 0x00
        /*0020*/ 	.byte	0x00, 0x00, 0x00, 0x00


//--------------------- .nv.info._ZN7cutlass13device_kernelINS_4gemm6kernel13GemmUniversalIN4cute5tupleIJiiiiEEENS1_10collective13CollectiveMmaINS1_34MainloopSm90TmaGmmaWarpSpecializedILi4ENS5_IJNS4_1CILi1EEESB_SB_EEENS1_35KernelTmaWarpSpecializedCooperativeEEENS5_IJNSA_ILi256EEENSA_ILi128EEENSA_ILi64EEEEEENS_6half_tENS5_IJlSB_lEEESJ_SK_NS4_8TiledMMAINS4_8MMA_AtomIJNS4_4SM904GMMA26MMA_64x128x16_F32F16F16_SSILNSO_5MajorE0ELSQ_0ELNSO_7ScaleInE1ELSR_1EEEEEENS4_6LayoutINS5_IJNSA_ILi2EEESB_SB_EEENS5_IJSB_NSA_ILi0EEESX_EEEEENS5_IJNS4_10UnderscoreES10_S10_EEEEENS4_13SM90_TMA_LOADENS4_14ComposedLayoutINS4_7SwizzleILi3ELi4ELi3EEENS4_18smem_ptr_flag_bitsILi16EEENSU_INS5_IJNSA_ILi8EEESH_EEENS5_IJSH_SB_EEEEEEEvNS4_8identityES13_S1D_vS1E_EENS_8epilogue10collective18CollectiveEpilogueINS1G_22Sm90TmaWarpSpecializedILi4ELi2ELi16ELb1ELb0EEEJSI_NS5_IJSG_NSA_ILi32EEEEEESJ_SK_SJ_SK_NS1G_6fusion15FusionCallbacksIS1K_NS1N_17LinearCombinationISJ_fSJ_fLNS_15FloatRoundStyleE2EEESI_S1M_JEEES13_NS14_INS15_ILi2ELi4ELi3EEES18_NSU_INS5_IJS19_S1L_EEENS5_IJS1L_SB_EEEEEEENS4_17SM75_U32x4_LDSM_NENS4_14SM90_TMA_STOREES1X_NS4_17SM90_U32x4_STSM_NENS4_9Copy_AtomIJS20_SJ_EEEvEEEvvEEEEvNT_6ParamsE --------------------------
	.section	.nv.info._ZN7cutlass13device_kernelINS_4gemm6kernel13GemmUniversalIN4cute5tupleIJiiiiEEENS1_10collective13CollectiveMmaINS1_34MainloopSm90TmaGmmaWarpSpecializedILi4ENS5_IJNS4_1CILi1EEESB_SB_EEENS1_35KernelTmaWarpSpecializedCooperativeEEENS5_IJNSA_ILi256EEENSA_ILi128EEENSA_ILi64EEEEEENS_6half_tENS5_IJlSB_lEEESJ_SK_NS4_8TiledMMAINS4_8MMA_AtomIJNS4_4SM904GMMA26MMA_64x128x16_F32F16F16_SSILNSO_5MajorE0ELSQ_0ELNSO_7ScaleInE1ELSR_1EEEEEENS4_6LayoutINS5_IJNSA_ILi2EEESB_SB_EEENS5_IJSB_NSA_ILi0EEESX_EEEEENS5_IJNS4_10UnderscoreES10_S10_EEEEENS4_13SM90_TMA_LOADENS4_14ComposedLayoutINS4_7SwizzleILi3ELi4ELi3EEENS4_18smem_ptr_flag_bitsILi16EEENSU_INS5_IJNSA_ILi8EEESH_EEENS5_IJSH_SB_EEEEEEEvNS4_8identityES13_S1D_vS1E_EENS_8epilogue10collective18CollectiveEpilogueINS1G_22Sm90TmaWarpSpecializedILi4ELi2ELi16ELb1ELb0EEEJSI_NS5_IJSG_NSA_ILi32EEEEEESJ_SK_SJ_SK_NS1G_6fusion15FusionCallbacksIS1K_NS1N_17LinearCombinationISJ_fSJ_fLNS_15FloatRoundStyleE2EEESI_S1M_JEEES13_NS14_INS15_ILi2ELi4ELi3EEES18_NSU_INS5_IJS19_S1L_EEENS5_IJS1L_SB_EEEEEEENS4_17SM75_U32x4_LDSM_NENS4_14SM90_TMA_STOREES1X_NS4_17SM90_U32x4_STSM_NENS4_9Copy_AtomIJS20_SJ_EEEvEEEvvEEEEvNT_6ParamsE,"",@"SHT_CUDA_INFO"
	.sectionflags	@""
	.align	4


	//----- nvinfo : EIATTR_CUDA_API_VERSION
	.align		4
        /*0000*/ 	.byte	0x04, 0x37
        /*0002*/ 	.short	(.L_24 - .L_23)
.L_23:
        /*0004*/ 	.word	0x00000082


	//----- nvinfo : EIATTR_KPARAM_INFO
	.align		4
.L_24:
        /*0008*/ 	.byte	0x04, 0x17
        /*000a*/ 	.short	(.L_26 - .L_25)
.L_25:
        /*000c*/ 	.word	0x00000000
        /*0010*/ 	.short	0x0000
        /*0012*/ 	.short	0x0070
        /*0014*/ 	.byte	0x00, 0xf0, 0x01, 0x1c


	//----- nvinfo : EIATTR_SPARSE_MMA_MASK
	.align		4
.L_26:
        /*0018*/ 	.byte	0x03, 0x50
        /*001a*/ 	.short	0x0000


	//----- nvinfo : EIATTR_MAXREG_COUNT
	.align		4
        /*001c*/ 	.byte	0x03, 0x1b
        /*001e*/ 	.short	0x00a8


	//----- nvinfo : EIATTR_NUM_BARRIERS
	.align		4
        /*0020*/ 	.byte	0x02, 0x4c
        /*0022*/ 	.byte	0x02
	.zero		1


	//----- nvinfo : EIATTR_EXTERNS
	.align		4
        /*0024*/ 	.byte	0x04, 0x0f
        /*0026*/ 	.short	(.L_28 - .L_27)


	//   ....[0]....
	.align		4
.L_27:
        /*0028*/ 	.word	index@(__assertfail)


	//----- nvinfo : EIATTR_MERCURY_ISA_VERSION
	.align		4
.L_28:
        /*002c*/ 	.byte	0x03, 0x5f
        /*002e*/ 	.short	0x0101


	//----- nvinfo : EIATTR_INT_WARP_WIDE_INSTR_OFFSETS
	.align		4
        /*0030*/ 	.byte	0x04, 0x31
        /*0032*/ 	.short	(.L_30 - .L_29)


	//   ....[0]....
.L_29:
        /*0034*/ 	.word	0x000008c0


	//   ....[1]....
        /*0038*/ 	.word	0x000008d0


	//   ....[2]....
        /*003c*/ 	.word	0x00000970


	//----- nvinfo : EIATTR_COOP_GROUP_MASK_REGIDS
	.align		4
.L_30:
        /*0040*/ 	.byte	0x04, 0x29
        /*0042*/ 	.short	(.L_32 - .L_31)


	//   ....[0]....
.L_31:
        /*0044*/ 	.word	0xffffffff


	//   ....[1]....
        /*0048*/ 	.word	0xffffffff


	//   ....[2]....
        /*004c*/ 	.word	0xffffffff


	//   ....[3]....
        /*0050*/ 	.word	0xffffffff


	//   ....[4]....
        /*0054*/ 	.word	0xffffffff


	//   ....[5]....
        /*0058*/ 	.word	0xffffffff


	//----- nvinfo : EIATTR_COOP_GROUP_INSTR_OFFSETS
	.align		4
.L_32:
        /*005c*/ 	.byte	0x04, 0x28
        /*005e*/ 	.short	(.L_34 - .L_33)


	//   ....[0]....
.L_33:
        /*0060*/ 	.word	0x00000070


	//   ....[1]....
        /*0064*/ 	.word	0x00000080


	//   ....[2]....
        /*0068*/ 	.word	0x00000430


	//   ....[3]....
        /*006c*/ 	.word	0x000005c0


	//   ....[4]....
        /*0070*/ 	.word	0x00000770


	//   ....[5]....
        /*0074*/ 	.word	0x00001490


	//----- nvinfo : EIATTR_REG_RECONFIG
	.align		4
.L_34:
        /*0078*/ 	.byte	0x01, 0x54
	.zero		2


	//----- nvinfo : EIATTR_SYSCALL_OFFSETS
	.align		4
        /*007c*/ 	.byte	0x04, 0x46
        /*007e*/ 	.short	(.L_36 - .L_35)


	//   ....[0]....
.L_35:
        /*0080*/ 	.word	0x00001650


	//   ....[1]....
        /*0084*/ 	.word	0x000022f0


	//   ....[2]....
        /*0088*/ 	.word	0x000023e0


	//----- nvinfo : EIATTR_MBARRIER_INSTR_OFFSETS
	.align		4
.L_36:
        /*008c*/ 	.byte	0x04, 0x39
        /*008e*/ 	.short	(.L_38 - .L_37)


	//   ....[0]....
.L_37:
        /*0090*/ 	.word	0x00000530
        /*0094*/ 	.word	0x000000ff
        /*0098*/ 	.word	0x00000000
        /*009c*/ 	.short	0x0100
        /*009e*/ 	.byte	0x08
	.zero		1


	//   ....[1]....
        /*00a0*/ 	.word	0x00000540
        /*00a4*/ 	.word	0x000000ff
        /*00a8*/ 	.word	0x00000020
        /*00ac*/ 	.short	0x0100
        /*00ae*/ 	.byte	0x08
	.zero		1


	//   ....[2]....
        /*00b0*/ 	.word	0x00000550
        /*00b4*/ 	.word	0x000000ff
        /*00b8*/ 	.word	0x00000008
        /*00bc*/ 	.short	0x0100
        /*00be*/ 	.byte	0x08
	.zero		1


	//   ....[3]....
        /*00c0*/ 	.word	0x00000560
        /*00c4*/ 	.word	0x000000ff
        /*00c8*/ 	.word	0x00000028
        /*00cc*/ 	.short	0x0100
        /*00ce*/ 	.byte	0x08
	.zero		1


	//   ....[4]....
        /*00d0*/ 	.word	0x00000570
        /*00d4*/ 	.word	0x000000ff
        /*00d8*/ 	.word	0x00000010
        /*00dc*/ 	.short	0x0100
        /*00de*/ 	.byte	0x08
	.zero		1


	//   ....[5]....
        /*00e0*/ 	.word	0x00000580
        /*00e4*/ 	.word	0x000000ff
        /*00e8*/ 	.word	0x00000030
        /*00ec*/ 	.short	0x0100
        /*00ee*/ 	.byte	0x08
	.zero		1


	//   ....[6]....
        /*00f0*/ 	.word	0x00000590
        /*00f4*/ 	.word	0x000000ff
        /*00f8*/ 	.word	0x00000018
        /*00fc*/ 	.short	0x0100
        /*00fe*/ 	.byte	0x08
	.zero		1


	//   ....[7]....
        /*0100*/ 	.word	0x000005a0
        /*0104*/ 	.word	0x000000ff
        /*0108*/ 	.word	0x00000038
        /*010c*/ 	.short	0x0100
        /*010e*/ 	.byte	0x08
	.zero		1


	//   ....[8]....
        /*0110*/ 	.word	0x000006e0
        /*0114*/ 	.word	0x000000ff
        /*0118*/ 	.word	0x00000040
        /*011c*/ 	.short	0x0100
        /*011e*/ 	.byte	0x08
	.zero		1


	//   ....[9]....
        /*0120*/ 	.word	0x000006f0
        /*0124*/ 	.word	0x000000ff
        /*0128*/ 	.word	0x00000060
        /*012c*/ 	.short	0x0100
        /*012e*/ 	.byte	0x08
	.zero		1


	//   ....[10]....
        /*0130*/ 	.word	0x00000700
        /*0134*/ 	.word	0x000000ff
        /*0138*/ 	.word	0x00000048
        /*013c*/ 	.short	0x0100
        /*013e*/ 	.byte	0x08
	.zero		1


	//   ....[11]....
        /*0140*/ 	.word	0x00000710
        /*0144*/ 	.word	0x000000ff
        /*0148*/ 	.word	0x00000068
        /*014c*/ 	.short	0x0100
        /*014e*/ 	.byte	0x08
	.zero		1


	//   ....[12]....
        /*0150*/ 	.word	0x00000720
        /*0154*/ 	.word	0x000000ff
        /*0158*/ 	.word	0x00000050
        /*015c*/ 	.short	0x0100
        /*015e*/ 	.byte	0x08
	.zero		1


	//   ....[13]....
        /*0160*/ 	.word	0x00000730
        /*0164*/ 	.word	0x000000ff
        /*0168*/ 	.word	0x00000070
        /*016c*/ 	.short	0x0100
        /*016e*/ 	.byte	0x08
	.zero		1


	//   ....[14]....
        /*0170*/ 	.word	0x00000740
        /*0174*/ 	.word	0x000000ff
        /*0178*/ 	.word	0x00000058
        /*017c*/ 	.short	0x0100
        /*017e*/ 	.byte	0x08
	.zero		1


	//   ....[15]....
        /*0180*/ 	.word	0x00000750
        /*0184*/ 	.word	0x000000ff
        /*0188*/ 	.word	0x00000078
        /*018c*/ 	.short	0x0100
        /*018e*/ 	.byte	0x08
	.zero		1


	//   ....[16]....
        /*0190*/ 	.word	0x00000a10
        /*0194*/ 	.word	0x000000ff
        /*0198*/ 	.word	0x00000080
        /*019c*/ 	.short	0x0100
        /*019e*/ 	.byte	0x08
	.zero		1


	//   ....[17]....
        /*01a0*/ 	.word	0x00000a60
        /*01a4*/ 	.word	0x000000ff
        /*01a8*/ 	.word	0x00000088
        /*01ac*/ 	.short	0x0100
        /*01ae*/ 	.byte	0x08
	.zero		1


	//   ....[18]....
        /*01b0*/ 	.word	0x000016d0
        /*01b4*/ 	.word	0x00000003
        /*01b8*/ 	.word	0x00000000
        /*01bc*/ 	.short	0x010a
        /*01be*/ 	.byte	0x3f
	.zero		1


	//   ....[19]....
        /*01c0*/ 	.word	0x00001710
        /*01c4*/ 	.word	0x00000003
        /*01c8*/ 	.word	0x00000000
        /*01cc*/ 	.short	0x010a
        /*01ce*/ 	.byte	0x3f
	.zero		1


	//   ....[20]....
        /*01d0*/ 	.word	0x00001bc0
        /*01d4*/ 	.word	0x000000ff
        /*01d8*/ 	.word	0x00000000
        /*01dc*/ 	.short	0x010a
        /*01de*/ 	.byte	0x04
	.zero		1


	//   ....[21]....
        /*01e0*/ 	.word	0x00001c00
        /*01e4*/ 	.word	0x000000ff
        /*01e8*/ 	.word	0x00000000
        /*01ec*/ 	.short	0x010a
        /*01ee*/ 	.byte	0x04
	.zero		1


	//   ....[22]....
        /*01f0*/ 	.word	0x00001fa0
        /*01f4*/ 	.word	0x000000ff
        /*01f8*/ 	.word	0x00000000
        /*01fc*/ 	.short	0x0101
        /*01fe*/ 	.byte	0x04
	.zero		1


	//   ....[23]....
        /*0200*/ 	.word	0x00002150
        /*0204*/ 	.word	0x000000ff
        /*0208*/ 	.word	0x00000000
        /*020c*/ 	.short	0x0101
        /*020e*/ 	.byte	0x04
	.zero		1


	//   ....[24]....
        /*0210*/ 	.word	0x000028e0
        /*0214*/ 	.word	0x000000ff
        /*0218*/ 	.word	0x00000040
        /*021c*/ 	.short	0x010a
        /*021e*/ 	.byte	0x35
	.zero		1


	//   ....[25]....
        /*0220*/ 	.word	0x000030e0
        /*0224*/ 	.word	0x000000ff
        /*0228*/ 	.word	0x00000000
        /*022c*/ 	.short	0x0101
        /*022e*/ 	.byte	0x04
	.zero		1


	//   ....[26]....
        /*0230*/ 	.word	0x000031d0
        /*0234*/ 	.word	0x0000000e
        /*0238*/ 	.word	0x00000040
        /*023c*/ 	.short	0x010a
        /*023e*/ 	.byte	0x3f
	.zero		1


	//   ....[27]....
        /*0240*/ 	.word	0x000037e0
        /*0244*/ 	.word	0x000000ff
        /*0248*/ 	.word	0x00000000
        /*024c*/ 	.short	0x0101
        /*024e*/ 	.byte	0x04
	.zero		1


	//   ....[28]....
        /*0250*/ 	.word	0x000038e0
        /*0254*/ 	.word	0x0000000c
        /*0258*/ 	.word	0x00000040
        /*025c*/ 	.short	0x010a
        /*025e*/ 	.byte	0x3f
	.zero		1


	//   ....[29]....
        /*0260*/ 	.word	0x00003f20
        /*0264*/ 	.word	0x000000ff
        /*0268*/ 	.word	0x00000000
        /*026c*/ 	.short	0x0101
        /*026e*/ 	.byte	0x04
	.zero		1


	//   ....[30]....
        /*0270*/ 	.word	0x00004000
        /*0274*/ 	.word	0x0000000d
        /*0278*/ 	.word	0x00000040
        /*027c*/ 	.short	0x010a
        /*027e*/ 	.byte	0x3f
	.zero		1


	//   ....[31]....
        /*0280*/ 	.word	0x00004660
        /*0284*/ 	.word	0x000000ff
        /*0288*/ 	.word	0x00000000
        /*028c*/ 	.short	0x0101
        /*028e*/ 	.byte	0x04
	.zero		1


	//   ....[32]....
        /*0290*/ 	.word	0x00004740
        /*0294*/ 	.word	0x0000000d
        /*0298*/ 	.word	0x00000040
        /*029c*/ 	.short	0x010a
        /*029e*/ 	.byte	0x3f
	.zero		1


	//   ....[33]....
        /*02a0*/ 	.word	0x00004d80
        /*02a4*/ 	.word	0x000000ff
        /*02a8*/ 	.word	0x00000000
        /*02ac*/ 	.short	0x0101
        /*02ae*/ 	.byte	0x04
	.zero		1


	//   ....[34]....
        /*02b0*/ 	.word	0x00004e60
        /*02b4*/ 	.word	0x0000000d
        /*02b8*/ 	.word	0x00000040
        /*02bc*/ 	.short	0x010a
        /*02be*/ 	.byte	0x3f
	.zero		1


	//   ....[35]....
        /*02c0*/ 	.word	0x000054a0
        /*02c4*/ 	.word	0x000000ff
        /*02c8*/ 	.word	0x00000000
        /*02cc*/ 	.short	0x0101
        /*02ce*/ 	.byte	0x04
	.zero		1


	//   ....[36]....
        /*02d0*/ 	.word	0x00005580
        /*02d4*/ 	.word	0x0000000d
        /*02d8*/ 	.word	0x00000040
        /*02dc*/ 	.short	0x010a
        /*02de*/ 	.byte	0x3f
	.zero		1


	//   ....[37]....
        /*02e0*/ 	.word	0x00005bc0
        /*02e4*/ 	.word	0x000000ff
        /*02e8*/ 	.word	0x00000000
        /*02ec*/ 	.short	0x0101
        /*02ee*/ 	.byte	0x04
	.zero		1


	//   ....[38]....
        /*02f0*/ 	.word	0x00005ca0
        /*02f4*/ 	.word	0x0000000e
        /*02f8*/ 	.word	0x00000040
        /*02fc*/ 	.short	0x010a
        /*02fe*/ 	.byte	0x3f
	.zero		1


	//   ....[39]....
        /*0300*/ 	.word	0x00006290
        /*0304*/ 	.word	0x000000ff
        /*0308*/ 	.word	0x00000000
        /*030c*/ 	.short	0x0101
        /*030e*/ 	.byte	0x04
	.zero		1


	//   ....[40]....
        /*0310*/ 	.word	0x00006c30
        /*0314*/ 	.word	0x000000ff
        /*0318*/ 	.word	0x00000000
        /*031c*/ 	.short	0x0101
        /*031e*/ 	.byte	0x04
	.zero		1


	//   ....[41]....
        /*0320*/ 	.word	0x00007320
        /*0324*/ 	.word	0x000000ff
        /*0328*/ 	.word	0x00000088
        /*032c*/ 	.short	0x010a
        /*032e*/ 	.byte	0x04
	.zero		1


	//   ....[42]....
        /*0330*/ 	.word	0x00007710
        /*0334*/ 	.word	0x000000ff
        /*0338*/ 	.word	0x00000060
        /*033c*/ 	.short	0x010a
        /*033e*/ 	.byte	0x0d
	.zero		1


	//   ....[43]....
        /*0340*/ 	.word	0x00007800
        /*0344*/ 	.word	0x000000ff
        /*0348*/ 	.word	0x00000040
        /*034c*/ 	.short	0x010b
        /*034e*/ 	.byte	0x0d
	.zero		1


	//   ....[44]....
        /*0350*/ 	.word	0x00007860
        /*0354*/ 	.word	0x000000ff
        /*0358*/ 	.word	0x00000000
        /*035c*/ 	.short	0x0101
        /*035e*/ 	.byte	0x10
	.zero		1


	//   ....[45]....
        /*0360*/ 	.word	0x00007890
        /*0364*/ 	.word	0x000000ff
        /*0368*/ 	.word	0x00000068
        /*036c*/ 	.short	0x010a
        /*036e*/ 	.byte	0x0d
	.zero		1


	//   ....[46]....
        /*0370*/ 	.word	0x000079a0
        /*0374*/ 	.word	0x000000ff
        /*0378*/ 	.word	0x00000048
        /*037c*/ 	.short	0x010b
        /*037e*/ 	.byte	0x0d
	.zero		1


	//   ....[47]....
        /*0380*/ 	.word	0x00007a10
        /*0384*/ 	.word	0x000000ff
        /*0388*/ 	.word	0x00000000
        /*038c*/ 	.short	0x0101
        /*038e*/ 	.byte	0x14
	.zero		1


	//   ....[48]....
        /*0390*/ 	.word	0x00007a40
        /*0394*/ 	.word	0x000000ff
        /*0398*/ 	.word	0x00000070
        /*039c*/ 	.short	0x010a
        /*039e*/ 	.byte	0x0d
	.zero		1


	//   ....[49]....
        /*03a0*/ 	.word	0x00007b40
        /*03a4*/ 	.word	0x000000ff
        /*03a8*/ 	.word	0x00000050
        /*03ac*/ 	.short	0x010b
        /*03ae*/ 	.byte	0x0d
	.zero		1


	//   ....[50]....
        /*03b0*/ 	.word	0x00007ba0
        /*03b4*/ 	.word	0x000000ff
        /*03b8*/ 	.word	0x00000000
        /*03bc*/ 	.short	0x0101
        /*03be*/ 	.byte	0x1d
	.zero		1


	//   ....[51]....
        /*03c0*/ 	.word	0x00007bd0
        /*03c4*/ 	.word	0x000000ff
        /*03c8*/ 	.word	0x00000078
        /*03cc*/ 	.short	0x010a
        /*03ce*/ 	.byte	0x0d
	.zero		1


	//   ....[52]....
        /*03d0*/ 	.word	0x00007cd0
        /*03d4*/ 	.word	0x000000ff
        /*03d8*/ 	.word	0x00000058
        /*03dc*/ 	.short	0x010b
        /*03de*/ 	.byte	0x0d
	.zero		1


	//   ....[53]....
        /*03e0*/ 	.word	0x00007d40
        /*03e4*/ 	.word	0x000000ff
        /*03e8*/ 	.word	0x00000000
        /*03ec*/ 	.short	0x0101
        /*03ee*/ 	.byte	0x1e
	.zero		1


	//   ....[54]....
        /*03f0*/ 	.word	0x00007d80
        /*03f4*/ 	.word	0x000000ff
        /*03f8*/ 	.word	0x00000060
        /*03fc*/ 	.short	0x010a
        /*03fe*/ 	.byte	0x0d
	.zero		1


	//   ....[55]....
        /*0400*/ 	.word	0x00007e70
        /*0404*/ 	.word	0x000000ff
        /*0408*/ 	.word	0x00000040
        /*040c*/ 	.short	0x010b
        /*040e*/ 	.byte	0x0d
	.zero		1


	//   ....[56]....
        /*0410*/ 	.word	0x00007eb0
        /*0414*/ 	.word	0x000000ff
        /*0418*/ 	.word	0x00000000
        /*041c*/ 	.short	0x0101
        /*041e*/ 	.byte	0x10
	.zero		1


	//   ....[57]....
        /*0420*/ 	.word	0x00007ee0
        /*0424*/ 	.word	0x000000ff
        /*0428*/ 	.word	0x00000068
        /*042c*/ 	.short	0x010a
        /*042e*/ 	.byte	0x0d
	.zero		1


	//   ....[58]....
        /*0430*/ 	.word	0x00007fe0
        /*0434*/ 	.word	0x000000ff
        /*0438*/ 	.word	0x00000048
        /*043c*/ 	.short	0x010b
        /*043e*/ 	.byte	0x0d
	.zero		1


	//   ....[59]....
        /*0440*/ 	.word	0x00008020
        /*0444*/ 	.word	0x000000ff
        /*0448*/ 	.word	0x00000000
        /*044c*/ 	.short	0x0101
        /*044e*/ 	.byte	0x14
	.zero		1


	//   ....[60]....
        /*0450*/ 	.word	0x00008060
        /*0454*/ 	.word	0x000000ff
        /*0458*/ 	.word	0x00000070
        /*045c*/ 	.short	0x010a
        /*045e*/ 	.byte	0x0d
	.zero		1


	//   ....[61]....
        /*0460*/ 	.word	0x00008140
        /*0464*/ 	.word	0x000000ff
        /*0468*/ 	.word	0x00000050
        /*046c*/ 	.short	0x010b
        /*046e*/ 	.byte	0x0d
	.zero		1


	//   ....[62]....
        /*0470*/ 	.word	0x00008180
        /*0474*/ 	.word	0x000000ff
        /*0478*/ 	.word	0x00000000
        /*047c*/ 	.short	0x0101
        /*047e*/ 	.byte	0x1d
	.zero		1


	//   ....[63]....
        /*0480*/ 	.word	0x000081b0
        /*0484*/ 	.word	0x000000ff
        /*0488*/ 	.word	0x00000078
        /*048c*/ 	.short	0x010a
        /*048e*/ 	.byte	0x0d
	.zero		1


	//   ....[64]....
        /*0490*/ 	.word	0x000082b0
        /*0494*/ 	.word	0x000000ff
        /*0498*/ 	.word	0x00000058
        /*049c*/ 	.short	0x010b
        /*049e*/ 	.byte	0x0d
	.zero		1


	//   ....[65]....
        /*04a0*/ 	.word	0x00008300
        /*04a4*/ 	.word	0x000000ff
        /*04a8*/ 	.word	0x00000000
        /*04ac*/ 	.short	0x0101
        /*04ae*/ 	.byte	0x1e
	.zero		1


	//   ....[66]....
        /*04b0*/ 	.word	0x00008990
        /*04b4*/ 	.word	0x00000000
        /*04b8*/ 	.word	0x00000060
        /*04bc*/ 	.short	0x010a
        /*04be*/ 	.byte	0x3f
	.zero		1


	//   ....[67]....
        /*04c0*/ 	.word	0x000089d0
        /*04c4*/ 	.word	0x00000000
        /*04c8*/ 	.word	0x00000068
        /*04cc*/ 	.short	0x010a
        /*04ce*/ 	.byte	0x3f
	.zero		1


	//   ....[68]....
        /*04d0*/ 	.word	0x00008a10
        /*04d4*/ 	.word	0x00000000
        /*04d8*/ 	.word	0x00000070
        /*04dc*/ 	.short	0x010a
        /*04de*/ 	.byte	0x3f
	.zero		1


	//   ....[69]....
        /*04e0*/ 	.word	0x00008a70
        /*04e4*/ 	.word	0x00000000
        /*04e8*/ 	.word	0x00000078
        /*04ec*/ 	.short	0x010a
        /*04ee*/ 	.byte	0x3f
	.zero		1


	//   ....[70]....
        /*04f0*/ 	.word	0x00008d90
        /*04f4*/ 	.word	0x00000014
        /*04f8*/ 	.word	0x00000020
        /*04fc*/ 	.short	0x010a
        /*04fe*/ 	.byte	0x3f
	.zero		1


	//   ....[71]....
        /*0500*/ 	.word	0x00009150
        /*0504*/ 	.word	0x00000005
        /*0508*/ 	.word	0x00000088
        /*050c*/ 	.short	0x0101
        /*050e*/ 	.byte	0x3f
	.zero		1


	//   ....[72]....
        /*0510*/ 	.word	0x00009860
        /*0514*/ 	.word	0x00000007
        /*0518*/ 	.word	0x00000000
        /*051c*/ 	.short	0x010a
        /*051e*/ 	.byte	0x3f
	.zero		1


	//   ....[73]....
        /*0520*/ 	.word	0x000098e0
        /*0524*/ 	.word	0x00000006
        /*0528*/ 	.word	0x00000000
        /*052c*/ 	.short	0x010a
        /*052e*/ 	.byte	0x3f
	.zero		1


	//   ....[74]....
        /*0530*/ 	.word	0x00009970
        /*0534*/ 	.word	0x00000007
        /*0538*/ 	.word	0x00000000
        /*053c*/ 	.short	0x010a
        /*053e*/ 	.byte	0x3f
	.zero		1


	//   ....[75]....
        /*0540*/ 	.word	0x00009a00
        /*0544*/ 	.word	0x00000005
        /*0548*/ 	.word	0x00000000
        /*054c*/ 	.short	0x010a
        /*054e*/ 	.byte	0x3f
	.zero		1


	//   ....[76]....
        /*0550*/ 	.word	0x00009a60
        /*0554*/ 	.word	0x00000003
        /*0558*/ 	.word	0x00000000
        /*055c*/ 	.short	0x010a
        /*055e*/ 	.byte	0x3f
	.zero		1


	//   ....[77]....
        /*0560*/ 	.word	0x00009ac0
        /*0564*/ 	.word	0x00000004
        /*0568*/ 	.word	0x00000000
        /*056c*/ 	.short	0x010a
        /*056e*/ 	.byte	0x3f
	.zero		1


	//   ....[78]....
        /*0570*/ 	.word	0x00009b20
        /*0574*/ 	.word	0x00000005
        /*0578*/ 	.word	0x00000040
        /*057c*/ 	.short	0x010a
        /*057e*/ 	.byte	0x3f
	.zero		1


	//   ....[79]....
        /*0580*/ 	.word	0x00009b70
        /*0584*/ 	.word	0x0000000e
        /*0588*/ 	.word	0x00000040
        /*058c*/ 	.short	0x010a
        /*058e*/ 	.byte	0x3f
	.zero		1


	//   ....[80]....
        /*0590*/ 	.word	0x00009bc0
        /*0594*/ 	.word	0x0000000c
        /*0598*/ 	.word	0x00000040
        /*059c*/ 	.short	0x010a
        /*059e*/ 	.byte	0x3f
	.zero		1


	//   ....[81]....
        /*05a0*/ 	.word	0x00009c10
        /*05a4*/ 	.word	0x0000000d
        /*05a8*/ 	.word	0x00000040
        /*05ac*/ 	.short	0x010a
        /*05ae*/ 	.byte	0x3f
	.zero		1


	//   ....[82]....
        /*05b0*/ 	.word	0x00009c60
        /*05b4*/ 	.word	0x0000000d
        /*05b8*/ 	.word	0x00000040
        /*05bc*/ 	.short	0x010a
        /*05be*/ 	.byte	0x3f
	.zero		1


	//   ....[83]....
        /*05c0*/ 	.word	0x00009cb0
        /*05c4*/ 	.word	0x0000000d
        /*05c8*/ 	.word	0x00000040
        /*05cc*/ 	.short	0x010a
        /*05ce*/ 	.byte	0x3f
	.zero		1


	//   ....[84]....
        /*05d0*/ 	.word	0x00009d00
        /*05d4*/ 	.word	0x0000000d
        /*05d8*/ 	.word	0x00000040
        /*05dc*/ 	.short	0x010a
        /*05de*/ 	.byte	0x3f
	.zero		1


	//   ....[85]....
        /*05e0*/ 	.word	0x00009d50
        /*05e4*/ 	.word	0x0000000e
        /*05e8*/ 	.word	0x00000040
        /*05ec*/ 	.short	0x010a
        /*05ee*/ 	.byte	0x3f
	.zero		1


	//   ....[86]....
        /*05f0*/ 	.word	0x00009db0
        /*05f4*/ 	.word	0x00000003
        /*05f8*/ 	.word	0x00000088
        /*05fc*/ 	.short	0x010a
        /*05fe*/ 	.byte	0x3f
	.zero		1


	//   ....[87]....
        /*0600*/ 	.word	0x00009e10
        /*0604*/ 	.word	0x00000005
        /*0608*/ 	.word	0x00000060
        /*060c*/ 	.short	0x010a
        /*060e*/ 	.byte	0x3f
	.zero		1


	//   ....[88]....
        /*0610*/ 	.word	0x00009e70
        /*0614*/ 	.word	0x00000005
        /*0618*/ 	.word	0x00000068
        /*061c*/ 	.short	0x010a
        /*061e*/ 	.byte	0x3f
	.zero		1


	//   ....[89]....
        /*0620*/ 	.word	0x00009ed0
        /*0624*/ 	.word	0x00000005
        /*0628*/ 	.word	0x00000070
        /*062c*/ 	.short	0x010a
        /*062e*/ 	.byte	0x3f
	.zero		1


	//   ....[90]....
        /*0630*/ 	.word	0x00009f30
        /*0634*/ 	.word	0x00000005
        /*0638*/ 	.word	0x00000078
        /*063c*/ 	.short	0x010a
        /*063e*/ 	.byte	0x3f
	.zero		1


	//   ....[91]....
        /*0640*/ 	.word	0x00009f90
        /*0644*/ 	.word	0x00000005
        /*0648*/ 	.word	0x00000060
        /*064c*/ 	.short	0x010a
        /*064e*/ 	.byte	0x3f
	.zero		1


	//   ....[92]....
        /*0650*/ 	.word	0x00009ff0
        /*0654*/ 	.word	0x00000005
        /*0658*/ 	.word	0x00000068
        /*065c*/ 	.short	0x010a
        /*065e*/ 	.byte	0x3f
	.zero		1


	//   ....[93]....
        /*0660*/ 	.word	0x0000a050
        /*0664*/ 	.word	0x00000005
        /*0668*/ 	.word	0x00000070
        /*066c*/ 	.short	0x010a
        /*066e*/ 	.byte	0x3f
	.zero		1


	//   ....[94]....
        /*0670*/ 	.word	0x0000a0b0
        /*0674*/ 	.word	0x00000005
        /*0678*/ 	.word	0x00000078
        /*067c*/ 	.short	0x010a
        /*067e*/ 	.byte	0x3f
	.zero		1


	//   ....[95]....
        /*0680*/ 	.word	0x0000a100
        /*0684*/ 	.word	0x00000000
        /*0688*/ 	.word	0x00000060
        /*068c*/ 	.short	0x010a
        /*068e*/ 	.byte	0x3f
	.zero		1


	//   ....[96]....
        /*0690*/ 	.word	0x0000a150
        /*0694*/ 	.word	0x00000000
        /*0698*/ 	.word	0x00000068
        /*069c*/ 	.short	0x010a
        /*069e*/ 	.byte	0x3f
	.zero		1


	//   ....[97]....
        /*06a0*/ 	.word	0x0000a1a0
        /*06a4*/ 	.word	0x00000000
        /*06a8*/ 	.word	0x00000070
        /*06ac*/ 	.short	0x010a
        /*06ae*/ 	.byte	0x3f
	.zero		1


	//   ....[98]....
        /*06b0*/ 	.word	0x0000a270
        /*06b4*/ 	.word	0x00000014
        /*06b8*/ 	.word	0x00000020
        /*06bc*/ 	.short	0x010a
        /*06be*/ 	.byte	0x3f
	.zero		1


	//   ....[99]....
        /*06c0*/ 	.word	0x0000a340
        /*06c4*/ 	.word	0x00000007
        /*06c8*/ 	.word	0x00000000
        /*06cc*/ 	.short	0x010a
        /*06ce*/ 	.byte	0x3f
	.zero		1


	//   ....[100]....
        /*06d0*/ 	.word	0x0000a390
        /*06d4*/ 	.word	0x00000006
        /*06d8*/ 	.word	0x00000000
        /*06dc*/ 	.short	0x010a
        /*06de*/ 	.byte	0x3f
	.zero		1


	//   ....[101]....
        /*06e0*/ 	.word	0x0000a3e0
        /*06e4*/ 	.word	0x00000007
        /*06e8*/ 	.word	0x00000000
        /*06ec*/ 	.short	0x010a
        /*06ee*/ 	.byte	0x3f
	.zero		1


	//----- nvinfo : EIATTR_NUM_MBARRIERS
	.align		4
.L_38:
        /*06f0*/ 	.byte	0x03, 0x38
        /*06f2*/ 	.short	0x0012


	//----- nvinfo : EIATTR_EXIT_INSTR_OFFSETS
	.align		4
        /*06f4*/ 	.byte	0x04, 0x1c
        /*06f6*/ 	.short	(.L_40 - .L_39)


	//   ....[0]....
.L_39:
        /*06f8*/ 	.word	0x00009a50


	//----- nvinfo : EIATTR_MAX_THREADS
	.align		4
.L_40:
        /*06fc*/ 	.byte	0x04, 0x05
        /*06fe*/ 	.short	(.L_42 - .L_41)
.L_41:
        /*0700*/ 	.word	0x00000180
        /*0704*/ 	.word	0x00000001
        /*0708*/ 	.word	0x00000001


	//----- nvinfo : EIATTR_CRS_STACK_SIZE
	.align		4
.L_42:
        /*070c*/ 	.byte	0x04, 0x1e
        /*070e*/ 	.short	(.L_44 - .L_43)
.L_43:
        /*0710*/ 	.word	0x00000000


	//----- nvinfo : EIATTR_CBANK_PARAM_SIZE
	.align		4
.L_44:
        /*0714*/ 	.byte	0x03, 0x19
        /*0716*/ 	.short	0x0770


	//----- nvinfo : EIATTR_PARAM_CBANK
	.align		4
        /*0718*/ 	.byte	0x04, 0x0a
        /*071a*/ 	.short	(.L_46 - .L_45)
	.align		4
.L_45:
        /*071c*/ 	.word	index@(.nv.constant0._ZN7cutlass13device_kernelINS_4gemm6kernel13GemmUniversalIN4cute5tupleIJiiiiEEENS1_10collective13CollectiveMmaINS1_34MainloopSm90TmaGmmaWarpSpecializedILi4ENS5_IJNS4_1CILi1EEESB_SB_EEENS1_35KernelTmaWarpSpecializedCooperativeEEENS5_IJNSA_ILi256EEENSA_ILi128EEENSA_ILi64EEEEEENS_6half_tENS5_IJlSB_lEEESJ_SK_NS4_8TiledMMAINS4_8MMA_AtomIJNS4_4SM904GMMA26MMA_64x128x16_F32F16F16_SSILNSO_5MajorE0ELSQ_0ELNSO_7ScaleInE1ELSR_1EEEEEENS4_6LayoutINS5_IJNSA_ILi2EEESB_SB_EEENS5_IJSB_NSA_ILi0EEESX_EEEEENS5_IJNS4_10UnderscoreES10_S10_EEEEENS4_13SM90_TMA_LOADENS4_14ComposedLayoutINS4_7SwizzleILi3ELi4ELi3EEENS4_18smem_ptr_flag_bitsILi16EEENSU_INS5_IJNSA_ILi8EEESH_EEENS5_IJSH_SB_EEEEEEEvNS4_8identityES13_S1D_vS1E_EENS_8epilogue10collective18CollectiveEpilogueINS1G_22Sm90TmaWarpSpecializedILi4ELi2ELi16ELb1ELb0EEEJSI_NS5_IJSG_NSA_ILi32EEEEEESJ_SK_SJ_SK_NS1G_6fusion15FusionCallbacksIS1K_NS1N_17LinearCombinationISJ_fSJ_fLNS_15FloatRoundStyleE2EEESI_S1M_JEEES13_NS14_INS15_ILi2ELi4ELi3EEES18_NSU_INS5_IJS19_S1L_EEENS5_IJS1L_SB_EEEEEEENS4_17SM75_U32x4_LDSM_NENS4_14SM90_TMA_STOREES1X_NS4_17SM90_U32x4_STSM_NENS4_9Copy_AtomIJS20_SJ_EEEvEEEvvEEEEvNT_6ParamsE)
        /*0720*/ 	.short	0x0210
        /*0722*/ 	.short	0x0770


	//----- nvinfo : EIATTR_SW_WAR
	.align		4
.L_46:
        /*0724*/ 	.byte	0x04, 0x36
        /*0726*/ 	.short	(.L_48 - .L_47)
.L_47:
        /*0728*/ 	.word	0x00000008
.L_48:


//--------------------- .nv.callgraph             --------------------------
	.section	.nv.callgraph,"",@"SHT_CUDA_CALLGRAPH"
	.align	4
	.sectionentsize	8
	.align		4
        /*0000*/ 	.word	0x00000000
	.align		4
        /*0004*/ 	.word	0xffffffff
	.align		4
        /*0008*/ 	.word	index@(_ZN7cutlass13device_kernelINS_4gemm6kernel13GemmUniversalIN4cute5tupleIJiiiiEEENS1_10collective13CollectiveMmaINS1_34MainloopSm90TmaGmmaWarpSpecializedILi4ENS5_IJNS4_1CILi1EEESB_SB_EEENS1_35KernelTmaWarpSpecializedCooperativeEEENS5_IJNSA_ILi256EEENSA_ILi128EEENSA_ILi64EEEEEENS_6half_tENS5_IJlSB_lEEESJ_SK_NS4_8TiledMMAINS4_8MMA_AtomIJNS4_4SM904GMMA26MMA_64x128x16_F32F16F16_SSILNSO_5MajorE0ELSQ_0ELNSO_7ScaleInE1ELSR_1EEEEEENS4_6LayoutINS5_IJNSA_ILi2EEESB_SB_EEENS5_IJSB_NSA_ILi0EEESX_EEEEENS5_IJNS4_10UnderscoreES10_S10_EEEEENS4_13SM90_TMA_LOADENS4_14ComposedLayoutINS4_7SwizzleILi3ELi4ELi3EEENS4_18smem_ptr_flag_bitsILi16EEENSU_INS5_IJNSA_ILi8EEESH_EEENS5_IJSH_SB_EEEEEEEvNS4_8identityES13_S1D_vS1E_EENS_8epilogue10collective18CollectiveEpilogueINS1G_22Sm90TmaWarpSpecializedILi4ELi2ELi16ELb1ELb0EEEJSI_NS5_IJSG_NSA_ILi32EEEEEESJ_SK_SJ_SK_NS1G_6fusion15FusionCallbacksIS1K_NS1N_17LinearCombinationISJ_fSJ_fLNS_15FloatRoundStyleE2EEESI_S1M_JEEES13_NS14_INS15_ILi2ELi4ELi3EEES18_NSU_INS5_IJS19_S1L_EEENS5_IJS1L_SB_EEEEEEENS4_17SM75_U32x4_LDSM_NENS4_14SM90_TMA_STOREES1X_NS4_17SM90_U32x4_STSM_NENS4_9Copy_AtomIJS20_SJ_EEEvEEEvvEEEEvNT_6ParamsE)
	.align		4
        /*000c*/ 	.word	index@(__assertfail)
	.align		4
        /*0010*/ 	.word	0x00000000
	.align		4
        /*0014*/ 	.word	0xfffffffe
	.align		4
        /*0018*/ 	.word	0x00000000
	.align		4
        /*001c*/ 	.word	0xfffffffd
	.align		4
        /*0020*/ 	.word	0x00000000
	.align		4
        /*0024*/ 	.word	0xfffffffc


//--------------------- .nv.constant4             --------------------------
	.section	.nv.constant4,"a",@progbits
	.align	8
	.align		8
.nv.constant4:
        /*0000*/ 	.dword	__assertfail
	.align		8
        /*0008*/ 	.dword	__unnamed_1
	.align		8
        /*0010*/ 	.dword	__unnamed_2
	.align		8
        /*0018*/ 	.dword	_ZN39_INTERNAL_0c2122bd_4_k_cu_5e010e40_27614cuda3std3__45__cpo5beginE
	.align		8
        /*0020*/ 	.dword	_ZN39_INTERNAL_0c2122bd_4_k_cu_5e010e40_27614cuda3std3__45__cpo3endE
	.align		8
        /*0028*/ 	.dword	_ZN39_INTERNAL_0c2122bd_4_k_cu_5e010e40_27614cuda3std3__45__cpo6cbeginE
	.align		8
        /*0030*/ 	.dword	_ZN39_INTERNAL_0c2122bd_4_k_cu_5e010e40_27614cuda3std3__45__cpo4cendE
	.align		8
        /*0038*/ 	.dword	_ZN39_INTERNAL_0c2122bd_4_k_cu_5e010e40_27614cuda3std3__441_GLOBAL__N__0c2122bd_4_k_cu_5e010e40_27616ignoreE
	.align		8
        /*0040*/ 	.dword	_ZN39_INTERNAL_0c2122bd_4_k_cu_5e010e40_27614cuda3std3__419piecewise_constructE
	.align		8
        /*0048*/ 	.dword	_ZN39_INTERNAL_0c2122bd_4_k_cu_5e010e40_27614cuda3std3__48in_placeE
	.align		8
        /*0050*/ 	.dword	_ZN39_INTERNAL_0c2122bd_4_k_cu_5e010e40_27614cuda3std6ranges3__45__cpo4swapE
	.align		8
        /*0058*/ 	.dword	_ZN39_INTERNAL_0c2122bd_4_k_cu_5e010e40_27614cuda3std6ranges3__45__cpo9iter_moveE
	.align		8
        /*0060*/ 	.dword	_ZN39_INTERNAL_0c2122bd_4_k_cu_5e010e40_27614cute7productE
	.align		8
        /*0068*/ 	.dword	_ZN39_INTERNAL_0c2122bd_4_k_cu_5e010e40_27614cute1_E
	.align		8
        /*0070*/ 	.dword	$str$22
	.align		8
        /*0078*/ 	.dword	$str$23
	.align		8
        /*0080*/ 	.dword	$str$26
	.align		8
        /*0088*/ 	.dword	$str$27


//--------------------- .text._ZN7cutlass13device_kernelINS_4gemm6kernel13GemmUniversalIN4cute5tupleIJiiiiEEENS1_10collective13CollectiveMmaINS1_34MainloopSm90TmaGmmaWarpSpecializedILi4ENS5_IJNS4_1CILi1EEESB_SB_EEENS1_35KernelTmaWarpSpecializedCooperativeEEENS5_IJNSA_ILi256EEENSA_ILi128EEENSA_ILi64EEEEEENS_6half_tENS5_IJlSB_lEEESJ_SK_NS4_8TiledMMAINS4_8MMA_AtomIJNS4_4SM904GMMA26MMA_64x128x16_F32F16F16_SSILNSO_5MajorE0ELSQ_0ELNSO_7ScaleInE1ELSR_1EEEEEENS4_6LayoutINS5_IJNSA_ILi2EEESB_SB_EEENS5_IJSB_NSA_ILi0EEESX_EEEEENS5_IJNS4_10UnderscoreES10_S10_EEEEENS4_13SM90_TMA_LOADENS4_14ComposedLayoutINS4_7SwizzleILi3ELi4ELi3EEENS4_18smem_ptr_flag_bitsILi16EEENSU_INS5_IJNSA_ILi8EEESH_EEENS5_IJSH_SB_EEEEEEEvNS4_8identityES13_S1D_vS1E_EENS_8epilogue10collective18CollectiveEpilogueINS1G_22Sm90TmaWarpSpecializedILi4ELi2ELi16ELb1ELb0EEEJSI_NS5_IJSG_NSA_ILi32EEEEEESJ_SK_SJ_SK_NS1G_6fusion15FusionCallbacksIS1K_NS1N_17LinearCombinationISJ_fSJ_fLNS_15FloatRoundStyleE2EEESI_S1M_JEEES13_NS14_INS15_ILi2ELi4ELi3EEES18_NSU_INS5_IJS19_S1L_EEENS5_IJS1L_SB_EEEEEEENS4_17SM75_U32x4_LDSM_NENS4_14SM90_TMA_STOREES1X_NS4_17SM90_U32x4_STSM_NENS4_9Copy_AtomIJS20_SJ_EEEvEEEvvEEEEvNT_6ParamsE --------------------------
	.section	.text._ZN7cutlass13device_kernelINS_4gemm6kernel13GemmUniversalIN4cute5tupleIJiiiiEEENS1_10collective13CollectiveMmaINS1_34MainloopSm90TmaGmmaWarpSpecializedILi4ENS5_IJNS4_1CILi1EEESB_SB_EEENS1_35KernelTmaWarpSpecializedCooperativeEEENS5_IJNSA_ILi256EEENSA_ILi128EEENSA_ILi64EEEEEENS_6half_tENS5_IJlSB_lEEESJ_SK_NS4_8TiledMMAINS4_8MMA_AtomIJNS4_4SM904GMMA26MMA_64x128x16_F32F16F16_SSILNSO_5MajorE0ELSQ_0ELNSO_7ScaleInE1ELSR_1EEEEEENS4_6LayoutINS5_IJNSA_ILi2EEESB_SB_EEENS5_IJSB_NSA_ILi0EEESX_EEEEENS5_IJNS4_10UnderscoreES10_S10_EEEEENS4_13SM90_TMA_LOADENS4_14ComposedLayoutINS4_7SwizzleILi3ELi4ELi3EEENS4_18smem_ptr_flag_bitsILi16EEENSU_INS5_IJNSA_ILi8EEESH_EEENS5_IJSH_SB_EEEEEEEvNS4_8identityES13_S1D_vS1E_EENS_8epilogue10collective18CollectiveEpilogueINS1G_22Sm90TmaWarpSpecializedILi4ELi2ELi16ELb1ELb0EEEJSI_NS5_IJSG_NSA_ILi32EEEEEESJ_SK_SJ_SK_NS1G_6fusion15FusionCallbacksIS1K_NS1N_17LinearCombinationISJ_fSJ_fLNS_15FloatRoundStyleE2EEESI_S1M_JEEES13_NS14_INS15_ILi2ELi4ELi3EEES18_NSU_INS5_IJS19_S1L_EEENS5_IJS1L_SB_EEEEEEENS4_17SM75_U32x4_LDSM_NENS4_14SM90_TMA_STOREES1X_NS4_17SM90_U32x4_STSM_NENS4_9Copy_AtomIJS20_SJ_EEEvEEEvvEEEEvNT_6ParamsE,"ax",@progbits
	.align	128
.text._ZN7cutlass13device_kernelINS_4gemm6kernel13GemmUniversalIN4cute5tupleIJiiiiEEENS1_10collective13CollectiveMmaINS1_34MainloopSm90TmaGmmaWarpSpecializedILi4ENS5_IJNS4_1CILi1EEESB_SB_EEENS1_35KernelTmaWarpSpecializedCooperativeEEENS5_IJNSA_ILi256EEENSA_ILi128EEENSA_ILi64EEEEEENS_6half_tENS5_IJlSB_lEEESJ_SK_NS4_8TiledMMAINS4_8MMA_AtomIJNS4_4SM904GMMA26MMA_64x128x16_F32F16F16_SSILNSO_5MajorE0ELSQ_0ELNSO_7ScaleInE1ELSR_1EEEEEENS4_6LayoutINS5_IJNSA_ILi2EEESB_SB_EEENS5_IJSB_NSA_ILi0EEESX_EEEEENS5_IJNS4_10UnderscoreES10_S10_EEEEENS4_13SM90_TMA_LOADENS4_14ComposedLayoutINS4_7SwizzleILi3ELi4ELi3EEENS4_18smem_ptr_flag_bitsILi16EEENSU_INS5_IJNSA_ILi8EEESH_EEENS5_IJSH_SB_EEEEEEEvNS4_8identityES13_S1D_vS1E_EENS_8epilogue10collective18CollectiveEpilogueINS1G_22Sm90TmaWarpSpecializedILi4ELi2ELi16ELb1ELb0EEEJSI_NS5_IJSG_NSA_ILi32EEEEEESJ_SK_SJ_SK_NS1G_6fusion15FusionCallbacksIS1K_NS1N_17LinearCombinationISJ_fSJ_fLNS_15FloatRoundStyleE2EEESI_S1M_JEEES13_NS14_INS15_ILi2ELi4ELi3EEES18_NSU_INS5_IJS19_S1L_EEENS5_IJS1L_SB_EEEEEEENS4_17SM75_U32x4_LDSM_NENS4_14SM90_TMA_STOREES1X_NS4_17SM90_U32x4_STSM_NENS4_9Copy_AtomIJS20_SJ_EEEvEEEvvEEEEvNT_6ParamsE:
        .type           _ZN7cutlass13device_kernelINS_4gemm6kernel13GemmUniversalIN4cute5tupleIJiiiiEEENS1_10collective13CollectiveMmaINS1_34MainloopSm90TmaGmmaWarpSpecializedILi4ENS5_IJNS4_1CILi1EEESB_SB_EEENS1_35KernelTmaWarpSpecializedCooperativeEEENS5_IJNSA_ILi256EEENSA_ILi128EEENSA_ILi64EEEEEENS_6half_tENS5_IJlSB_lEEESJ_SK_NS4_8TiledMMAINS4_8MMA_AtomIJNS4_4SM904GMMA26MMA_64x128x16_F32F16F16_SSILNSO_5MajorE0ELSQ_0ELNSO_7ScaleInE1ELSR_1EEEEEENS4_6LayoutINS5_IJNSA_ILi2EEESB_SB_EEENS5_IJSB_NSA_ILi0EEESX_EEEEENS5_IJNS4_10UnderscoreES10_S10_EEEEENS4_13SM90_TMA_LOADENS4_14ComposedLayoutINS4_7SwizzleILi3ELi4ELi3EEENS4_18smem_ptr_flag_bitsILi16EEENSU_INS5_IJNSA_ILi8EEESH_EEENS5_IJSH_SB_EEEEEEEvNS4_8identityES13_S1D_vS1E_EENS_8epilogue10collective18CollectiveEpilogueINS1G_22Sm90TmaWarpSpecializedILi4ELi2ELi16ELb1ELb0EEEJSI_NS5_IJSG_NSA_ILi32EEEEEESJ_SK_SJ_SK_NS1G_6fusion15FusionCallbacksIS1K_NS1N_17LinearCombinationISJ_fSJ_fLNS_15FloatRoundStyleE2EEESI_S1M_JEEES13_NS14_INS15_ILi2ELi4ELi3EEES18_NSU_INS5_IJS19_S1L_EEENS5_IJS1L_SB_EEEEEEENS4_17SM75_U32x4_LDSM_NENS4_14SM90_TMA_STOREES1X_NS4_17SM90_U32x4_STSM_NENS4_9Copy_AtomIJS20_SJ_EEEvEEEvvEEEEvNT_6ParamsE,@function
        .size           _ZN7cutlass13device_kernelINS_4gemm6kernel13GemmUniversalIN4cute5tupleIJiiiiEEENS1_10collective13CollectiveMmaINS1_34MainloopSm90TmaGmmaWarpSpecializedILi4ENS5_IJNS4_1CILi1EEESB_SB_EEENS1_35KernelTmaWarpSpecializedCooperativeEEENS5_IJNSA_ILi256EEENSA_ILi128EEENSA_ILi64EEEEEENS_6half_tENS5_IJlSB_lEEESJ_SK_NS4_8TiledMMAINS4_8MMA_AtomIJNS4_4SM904GMMA26MMA_64x128x16_F32F16F16_SSILNSO_5MajorE0ELSQ_0ELNSO_7ScaleInE1ELSR_1EEEEEENS4_6LayoutINS5_IJNSA_ILi2EEESB_SB_EEENS5_IJSB_NSA_ILi0EEESX_EEEEENS5_IJNS4_10UnderscoreES10_S10_EEEEENS4_13SM90_TMA_LOADENS4_14ComposedLayoutINS4_7SwizzleILi3ELi4ELi3EEENS4_18smem_ptr_flag_bitsILi16EEENSU_INS5_IJNSA_ILi8EEESH_EEENS5_IJSH_SB_EEEEEEEvNS4_8identityES13_S1D_vS1E_EENS_8epilogue10collective18CollectiveEpilogueINS1G_22Sm90TmaWarpSpecializedILi4ELi2ELi16ELb1ELb0EEEJSI_NS5_IJSG_NSA_ILi32EEEEEESJ_SK_SJ_SK_NS1G_6fusion15FusionCallbacksIS1K_NS1N_17LinearCombinationISJ_fSJ_fLNS_15FloatRoundStyleE2EEESI_S1M_JEEES13_NS14_INS15_ILi2ELi4ELi3EEES18_NSU_INS5_IJS19_S1L_EEENS5_IJS1L_SB_EEEEEEENS4_17SM75_U32x4_LDSM_NENS4_14SM90_TMA_STOREES1X_NS4_17SM90_U32x4_STSM_NENS4_9Copy_AtomIJS20_SJ_EEEvEEEvvEEEEvNT_6ParamsE,(.L_x_257 - _ZN7cutlass13device_kernelINS_4gemm6kernel13GemmUniversalIN4cute5tupleIJiiiiEEENS1_10collective13CollectiveMmaINS1_34MainloopSm90TmaGmmaWarpSpecializedILi4ENS5_IJNS4_1CILi1EEESB_SB_EEENS1_35KernelTmaWarpSpecializedCooperativeEEENS5_IJNSA_ILi256EEENSA_ILi128EEENSA_ILi64EEEEEENS_6half_tENS5_IJlSB_lEEESJ_SK_NS4_8TiledMMAINS4_8MMA_AtomIJNS4_4SM904GMMA26MMA_64x128x16_F32F16F16_SSILNSO_5MajorE0ELSQ_0ELNSO_7ScaleInE1ELSR_1EEEEEENS4_6LayoutINS5_IJNSA_ILi2EEESB_SB_EEENS5_IJSB_NSA_ILi0EEESX_EEEEENS5_IJNS4_10UnderscoreES10_S10_EEEEENS4_13SM90_TMA_LOADENS4_14ComposedLayoutINS4_7SwizzleILi3ELi4ELi3EEENS4_18smem_ptr_flag_bitsILi16EEENSU_INS5_IJNSA_ILi8EEESH_EEENS5_IJSH_SB_EEEEEEEvNS4_8identityES13_S1D_vS1E_EENS_8epilogue10collective18CollectiveEpilogueINS1G_22Sm90TmaWarpSpecializedILi4ELi2ELi16ELb1ELb0EEEJSI_NS5_IJSG_NSA_ILi32EEEEEESJ_SK_SJ_SK_NS1G_6fusion15FusionCallbacksIS1K_NS1N_17LinearCombinationISJ_fSJ_fLNS_15FloatRoundStyleE2EEESI_S1M_JEEES13_NS14_INS15_ILi2ELi4ELi3EEES18_NSU_INS5_IJS19_S1L_EEENS5_IJS1L_SB_EEEEEEENS4_17SM75_U32x4_LDSM_NENS4_14SM90_TMA_STOREES1X_NS4_17SM90_U32x4_STSM_NENS4_9Copy_AtomIJS20_SJ_EEEvEEEvvEEEEvNT_6ParamsE)
        .other          _ZN7cutlass13device_kernelINS_4gemm6kernel13GemmUniversalIN4cute5tupleIJiiiiEEENS1_10collective13CollectiveMmaINS1_34MainloopSm90TmaGmmaWarpSpecializedILi4ENS5_IJNS4_1CILi1EEESB_SB_EEENS1_35KernelTmaWarpSpecializedCooperativeEEENS5_IJNSA_ILi256EEENSA_ILi128EEENSA_ILi64EEEEEENS_6half_tENS5_IJlSB_lEEESJ_SK_NS4_8TiledMMAINS4_8MMA_AtomIJNS4_4SM904GMMA26MMA_64x128x16_F32F16F16_SSILNSO_5MajorE0ELSQ_0ELNSO_7ScaleInE1ELSR_1EEEEEENS4_6LayoutINS5_IJNSA_ILi2EEESB_SB_EEENS5_IJSB_NSA_ILi0EEESX_EEEEENS5_IJNS4_10UnderscoreES10_S10_EEEEENS4_13SM90_TMA_LOADENS4_14ComposedLayoutINS4_7SwizzleILi3ELi4ELi3EEENS4_18smem_ptr_flag_bitsILi16EEENSU_INS5_IJNSA_ILi8EEESH_EEENS5_IJSH_SB_EEEEEEEvNS4_8identityES13_S1D_vS1E_EENS_8epilogue10collective18CollectiveEpilogueINS1G_22Sm90TmaWarpSpecializedILi4ELi2ELi16ELb1ELb0EEEJSI_NS5_IJSG_NSA_ILi32EEEEEESJ_SK_SJ_SK_NS1G_6fusion15FusionCallbacksIS1K_NS1N_17LinearCombinationISJ_fSJ_fLNS_15FloatRoundStyleE2EEESI_S1M_JEEES13_NS14_INS15_ILi2ELi4ELi3EEES18_NSU_INS5_IJS19_S1L_EEENS5_IJS1L_SB_EEEEEEENS4_17SM75_U32x4_LDSM_NENS4_14SM90_TMA_STOREES1X_NS4_17SM90_U32x4_STSM_NENS4_9Copy_AtomIJS20_SJ_EEEvEEEvvEEEEvNT_6ParamsE,@"STO_CUDA_ENTRY STV_DEFAULT"
_ZN7cutlass13device_kernelINS_4gemm6kernel13GemmUniversalIN4cute5tupleIJiiiiEEENS1_10collective13CollectiveMmaINS1_34MainloopSm90TmaGmmaWarpSpecializedILi4ENS5_IJNS4_1CILi1EEESB_SB_EEENS1_35KernelTmaWarpSpecializedCooperativeEEENS5_IJNSA_ILi256EEENSA_ILi128EEENSA_ILi64EEEEEENS_6half_tENS5_IJlSB_lEEESJ_SK_NS4_8TiledMMAINS4_8MMA_AtomIJNS4_4SM904GMMA26MMA_64x128x16_F32F16F16_SSILNSO_5MajorE0ELSQ_0ELNSO_7ScaleInE1ELSR_1EEEEEENS4_6LayoutINS5_IJNSA_ILi2EEESB_SB_EEENS5_IJSB_NSA_ILi0EEESX_EEEEENS5_IJNS4_10UnderscoreES10_S10_EEEEENS4_13SM90_TMA_LOADENS4_14ComposedLayoutINS4_7SwizzleILi3ELi4ELi3EEENS4_18smem_ptr_flag_bitsILi16EEENSU_INS5_IJNSA_ILi8EEESH_EEENS5_IJSH_SB_EEEEEEEvNS4_8identityES13_S1D_vS1E_EENS_8epilogue10collective18CollectiveEpilogueINS1G_22Sm90TmaWarpSpecializedILi4ELi2ELi16ELb1ELb0EEEJSI_NS5_IJSG_NSA_ILi32EEEEEESJ_SK_SJ_SK_NS1G_6fusion15FusionCallbacksIS1K_NS1N_17LinearCombinationISJ_fSJ_fLNS_15FloatRoundStyleE2EEESI_S1M_JEEES13_NS14_INS15_ILi2ELi4ELi3EEES18_NSU_INS5_IJS19_S1L_EEENS5_IJS1L_SB_EEEEEEENS4_17SM75_U32x4_LDSM_NENS4_14SM90_TMA_STOREES1X_NS4_17SM90_U32x4_STSM_NENS4_9Copy_AtomIJS20_SJ_EEEvEEEvvEEEEvNT_6ParamsE:
[----:B------:R-:W1:Y:S01]  /*0000*/  LDC R1, c[0x0][0x28] ;  /* 0x00000a00ff017b82 */ /* 0x000e620000000800 */
[----:B------:R-:W2:Y:S07]  /*0010*/  S2R R18, SR_TID.X ;  /* 0x0000000000127919 */ /* 0x000eae0000002100 */
[----:B------:R-:W3:Y:S01]  /*0020*/  LDC.64 R4, c[0x0][0x588] ;  /* 0x00016200ff047b82 */ /* 0x000ee20000000a00 */
[----:B------:R-:W-:Y:S01]  /*0030*/  ELECT P0, URZ, PT ;  /* 0x00000000003f782f */ /* 0x000fe20003800000 */
[----:B------:R-:W-:Y:S01]  /*0040*/  BSSY B0, `(.L_x_0) ;  /* 0x0000016000007945 */ /* 0x000fe20003800000 */
[----:B--2---:R-:W-:-:S02]  /*0050*/  SHF.R.U32.HI R11, RZ, 0x5, R18 ;  /* 0x00000005ff0b7819 */ /* 0x004fc40000011612 */
[----:B------:R-:W-:-:S03]  /*0060*/  SHF.R.U32.HI R2, RZ, 0x7, R18 ;  /* 0x00000007ff027819 */ /* 0x000fc60000011612 */
[----:B------:R-:W2:Y:S04]  /*0070*/  SHFL.IDX PT, R0, R11, RZ, 0x1f ;  /* 0x00001fff0b007589 */ /* 0x000ea800000e0000 */
[----:B------:R4:W1:Y:S01]  /*0080*/  SHFL.IDX PT, R9, R2, RZ, 0x1f ;  /* 0x00001fff02097589 */ /* 0x00086200000e0000 */
[----:B--2---:R-:W-:Y:S02]  /*0090*/  ISETP.NE.OR P0, PT, R0, RZ, !P0 ;  /* 0x000000ff0000720c */ /* 0x004fe40004705670 */
[----:B------:R-:W-:-:S11]  /*00a0*/  SHF.R.S32.HI R3, RZ, 0x1f, R0 ;  /* 0x0000001fff037819 */ /* 0x000fd60000011400 */
[----:B-1-34-:R-:W-:Y:S05]  /*00b0*/  @P0 BRA `(.L_x_1) ;  /* 0x0000000000380947 */ /* 0x01afea0003800000 */
[----:B------:R-:W-:Y:S02]  /*00c0*/  ULDC.64 UR4, c[0x0][0x198] ;  /* 0x0000660000047ab9 */ /* 0x000fe40000000a00 */
[----:B------:R-:W-:Y:S02]  /*00d0*/  UIADD3 UR6, UP0, UR4, 0xf0, URZ ;  /* 0x000000f004067890 */ /* 0x000fe4000ff1e03f */
[----:B------:R-:W-:Y:S02]  /*00e0*/  UIADD3 UR8, UP1, UR4, 0x1f0, URZ ;  /* 0x000001f004087890 */ /* 0x000fe4000ff3e03f */
[----:B------:R-:W-:Y:S02]  /*00f0*/  UIADD3 UR10, UP2, UR4, 0x3f0, URZ ;  /* 0x000003f0040a7890 */ /* 0x000fe4000ff5e03f */
[----:B------:R-:W-:Y:S02]  /*0100*/  UIADD3 UR4, UP3, UR4, 0x4f0, URZ ;  /* 0x000004f004047890 */ /* 0x000fe4000ff7e03f */
[----:B------:R-:W-:-:S02]  /*0110*/  UIADD3.X UR7, URZ, UR5, URZ, UP0, !UPT ;  /* 0x000000053f077290 */ /* 0x000fc400087fe43f */
[----:B------:R-:W-:Y:S02]  /*0120*/  UIADD3.X UR9, URZ, UR5, URZ, UP1, !UPT ;  /* 0x000000053f097290 */ /* 0x000fe40008ffe43f */
[----:B------:R-:W-:Y:S02]  /*0130*/  UIADD3.X UR11, URZ, UR5, URZ, UP2, !UPT ;  /* 0x000000053f0b7290 */ /* 0x000fe400097fe43f */
[----:B------:R-:W-:-:S03]  /*0140*/  UIADD3.X UR5, URZ, UR5, URZ, UP3, !UPT ;  /* 0x000000053f057290 */ /* 0x000fc60009ffe43f */
[----:B------:R1:W-:Y:S02]  /*0150*/  UTMACCTL.PF [UR6] ;  /* 0x00000000060079b9 */ /* 0x0003e40008040000 */
[----:B------:R1:W-:Y:S02]  /*0160*/  UTMACCTL.PF [UR8] ;  /* 0x00000000080079b9 */ /* 0x0003e40008040000 */
[----:B------:R1:W-:Y:S02]  /*0170*/  UTMACCTL.PF [UR10] ;  /* 0x000000000a0079b9 */ /* 0x0003e40008040000 */
[----:B------:R1:W-:Y:S02]  /*0180*/  UTMACCTL.PF [UR4] ;  /* 0x00000000040079b9 */ /* 0x0003e40008040000 */
[----:B-1----:R-:W-:Y:S01]  /*0190*/  NOP ;  /* 0x0000000000007918 */ /* 0x002fe20000000000 */
.L_x_1:
[----:B------:R-:W-:Y:S05]  /*01a0*/  BSYNC B0 ;  /* 0x0000000000007941 */ /* 0x000fea0003800000 */
.L_x_0:
[----:B------:R-:W-:Y:S01]  /*01b0*/  ULDC.64 UR4, c[0x0][0x590] ;  /* 0x0001640000047ab9 */ /* 0x000fe20000000a00 */
[----:B------:R-:W-:Y:S01]  /*01c0*/  LEA.HI R3, R3, R0, RZ, 0x2 ;  /* 0x0000000003037211 */ /* 0x000fe200078f10ff */
[----:B------:R-:W-:Y:S01]  /*01d0*/  ULDC.64 UR42, c[0x0][0x208] ;  /* 0x00008200002a7ab9 */ /* 0x000fe20000000a00 */
[----:B------:R-:W-:Y:S01]  /*01e0*/  ISETP.NE.U32.AND P1, PT, RZ, UR4, PT ;  /* 0x00000004ff007c0c */ /* 0x000fe2000bf25070 */
[----:B------:R-:W-:Y:S01]  /*01f0*/  IMAD.MOV.U32 R6, RZ, RZ, R4 ;  /* 0x000000ffff067224 */ /* 0x000fe200078e0004 */
[----:B------:R-:W-:Y:S02]  /*0200*/  LOP3.LUT R3, R3, 0xfffffffc, RZ, 0xc0, !PT ;  /* 0xfffffffc03037812 */ /* 0x000fe400078ec0ff */
[----:B------:R-:W-:Y:S02]  /*0210*/  ISETP.NE.AND.EX P2, PT, RZ, UR5, PT, P1 ;  /* 0x00000005ff007c0c */ /* 0x000fe4000bf45310 */
[----:B------:R-:W-:Y:S01]  /*0220*/  PRMT R2, RZ, 0x7610, R2 ;  /* 0x00007610ff027816 */ /* 0x000fe20000000002 */
[----:B------:R-:W-:Y:S01]  /*0230*/  IMAD.IADD R0, R0, 0x1, -R3 ;  /* 0x0000000100007824 */ /* 0x000fe200078e0a03 */
[----:B------:R-:W-:-:S09]  /*0240*/  MOV R7, R5 ;  /* 0x0000000500077202 */ /* 0x000fd20000000f00 */
[----:B------:R-:W-:Y:S05]  /*0250*/  @P2 BRA `(.L_x_2) ;  /* 0x0000000000302947 */ /* 0x000fea0003800000 */
[----:B------:R-:W-:Y:S02]  /*0260*/  ULDC.64 UR6, c[0x0][0x588] ;  /* 0x0001620000067ab9 */ /* 0x000fe40000000a00 */
[----:B------:R-:W-:-:S04]  /*0270*/  ISETP.NE.U32.AND P0, PT, RZ, UR6, PT ;  /* 0x00000006ff007c0c */ /* 0x000fc8000bf05070 */
[----:B------:R-:W-:-:S13]  /*0280*/  ISETP.NE.AND.EX P0, PT, RZ, UR7, PT, P0 ;  /* 0x00000007ff007c0c */ /* 0x000fda000bf05300 */
[----:B------:R-:W-:Y:S05]  /*0290*/  @!P0 BRA `(.L_x_3) ;  /* 0x0000000000108947 */ /* 0x000fea0003800000 */
[----:B------:R-:W2:Y:S02]  /*02a0*/  LDG.E R2, desc[UR42][R6.64] ;  /* 0x0000002a06027981 */ /* 0x000ea4000c1e1900 */
[----:B--2---:R-:W-:Y:S01]  /*02b0*/  FSETP.NEU.AND P3, PT, R2, RZ, PT ;  /* 0x000000ff0200720b */ /* 0x004fe20003f6d000 */
[----:B------:R-:W-:Y:S01]  /*02c0*/  IMAD.MOV.U32 R2, RZ, RZ, 0x1 ;  /* 0x00000001ff027424 */ /* 0x000fe200078e00ff */
[----:B------:R-:W-:Y:S11]  /*02d0*/  BRA `(.L_x_2) ;  /* 0x0000000000107947 */ /* 0x000ff60003800000 */
.L_x_3:
[----:B------:R-:W-:Y:S01]  /*02e0*/  ULDC UR6, c[0x0][0x580] ;  /* 0x0001600000067ab9 */ /* 0x000fe20000000800 */
[----:B------:R-:W-:Y:S01]  /*02f0*/  IMAD.MOV.U32 R2, RZ, RZ, 0x1 ;  /* 0x00000001ff027424 */ /* 0x000fe200078e00ff */
[----:B------:R-:W-:Y:S02]  /*0300*/  FSETP.NEU.AND P3, PT, RZ, UR6, PT ;  /* 0x00000006ff007c0b */ /* 0x000fe4000bf6d000 */
[----:B------:R-:W-:-:S11]  /*0310*/  CS2R R6, SRZ ;  /* 0x0000000000067805 */ /* 0x000fd6000001ff00 */
.L_x_2:
[----:B------:R-:W-:Y:S02]  /*0320*/  ISETP.NE.U32.AND P0, PT, R6, RZ, PT ;  /* 0x000000ff0600720c */ /* 0x000fe40003f05070 */
[----:B------:R-:W-:Y:S02]  /*0330*/  ISETP.NE.AND.EX P1, PT, RZ, UR5, PT, P1 ;  /* 0x00000005ff007c0c */ /* 0x000fe4000bf25310 */
[----:B------:R-:W-:Y:S02]  /*0340*/  ISETP.NE.AND.EX P0, PT, R7, RZ, PT, P0 ;  /* 0x000000ff0700720c */ /* 0x000fe40003f05300 */
[----:B------:R-:W-:-:S11]  /*0350*/  MOV R3, 0x1 ;  /* 0x0000000100037802 */ /* 0x000fd60000000f00 */
[----:B------:R-:W-:Y:S05]  /*0360*/  @P0 BRA P1, `(.L_x_4) ;  /* 0x0000000000300947 */ /* 0x000fea0000800000 */
[----:B------:R-:W-:Y:S02]  /*0370*/  ISETP.NE.U32.AND P1, PT, RZ, UR4, PT ;  /* 0x00000004ff007c0c */ /* 0x000fe4000bf25070 */
[----:B------:R-:W-:Y:S02]  /*0380*/  ISETP.NE.U32.AND P0, PT, R6, RZ, PT ;  /* 0x000000ff0600720c */ /* 0x000fe40003f05070 */
[----:B------:R-:W-:Y:S02]  /*0390*/  ISETP.NE.AND.EX P1, PT, RZ, UR5, PT, P1 ;  /* 0x00000005ff007c0c */ /* 0x000fe4000bf25310 */
[----:B------:R-:W-:Y:S02]  /*03a0*/  PRMT R2, R2, 0x9910, RZ ;  /* 0x0000991002027816 */ /* 0x000fe400000000ff */
[----:B------:R-:W-:Y:S02]  /*03b0*/  ISETP.NE.AND.EX P0, PT, R7, RZ, PT, P0 ;  /* 0x000000ff0700720c */ /* 0x000fe40003f05300 */
[----:B------:R-:W-:-:S02]  /*03c0*/  ISETP.NE.AND P4, PT, R2, RZ, PT ;  /* 0x000000ff0200720c */ /* 0x000fc40003f85270 */
[----:B------:R-:W-:Y:S02]  /*03d0*/  SEL R3, RZ, 0xffffffff, P3 ;  /* 0xffffffffff037807 */ /* 0x000fe40001800000 */
[----:B------:R-:W-:-:S04]  /*03e0*/  SEL R2, RZ, 0xffffffff, P0 ;  /* 0xffffffffff027807 */ /* 0x000fc80000000000 */
[----:B------:R-:W-:-:S04]  /*03f0*/  @P1 SEL R3, R2, R3, !P4 ;  /* 0x0000000302031207 */ /* 0x000fc80006000000 */
[----:B------:R-:W-:-:S04]  /*0400*/  LOP3.LUT R3, R3, 0x1, RZ, 0xc0, !PT ;  /* 0x0000000103037812 */ /* 0x000fc800078ec0ff */
[----:B------:R-:W-:-:S04]  /*0410*/  ISETP.NE.U32.AND P0, PT, R3, 0x1, PT ;  /* 0x000000010300780c */ /* 0x000fc80003f05070 */
[----:B------:R-:W-:-:S09]  /*0420*/  SEL R3, RZ, 0x1, !P0 ;  /* 0x00000001ff037807 */ /* 0x000fd20004000000 */
.L_x_4:
[----:B------:R-:W1:Y:S02]  /*0430*/  SHFL.IDX PT, R2, R11, RZ, 0x1f ;  /* 0x00001fff0b027589 */ /* 0x000e6400000e0000 */
[----:B-1----:R-:W-:-:S13]  /*0440*/  ISETP.NE.AND P0, PT, R2, RZ, PT ;  /* 0x000000ff0200720c */ /* 0x002fda0003f05270 */
[----:B------:R-:W-:Y:S05]  /*0450*/  @P0 BRA `(.L_x_5) ;  /* 0x0000000000580947 */ /* 0x000fea0003800000 */
[----:B------:R-:W1:Y:S01]  /*0460*/  S2UR UR8, SR_CgaCtaId ;  /* 0x00000000000879c3 */ /* 0x000e620000008800 */
[----:B------:R-:W-:Y:S01]  /*0470*/  UMOV UR4, 0x400 ;  /* 0x0000040000047882 */ /* 0x000fe20000000000 */
[----:B------:R-:W-:Y:S01]  /*0480*/  UMOV UR5, 0x1 ;  /* 0x0000000100057882 */ /* 0x000fe20000000000 */
[----:B------:R-:W-:Y:S01]  /*0490*/  UMOV UR6, 0x100 ;  /* 0x0000010000067882 */ /* 0x000fe20000000000 */
[----:B------:R-:W-:Y:S01]  /*04a0*/  ELECT P0, URZ, PT ;  /* 0x00000000003f782f */ /* 0x000fe20003800000 */
[----:B------:R-:W-:-:S04]  /*04b0*/  UIADD3 UR6, -UR6, 0x100000, URZ ;  /* 0x0010000006067890 */ /* 0x000fc8000fffe13f */
[----:B------:R-:W-:Y:S02]  /*04c0*/  USHF.L.U32 UR7, UR6, 0xb, URZ ;  /* 0x0000000b06077899 */ /* 0x000fe4000800063f */
[----:B------:R-:W-:Y:S02]  /*04d0*/  USHF.L.U32 UR6, UR6, 0x1, URZ ;  /* 0x0000000106067899 */ /* 0x000fe4000800063f */
[----:B-1----:R-:W-:Y:S02]  /*04e0*/  ULEA UR8, UR8, UR4, 0x18 ;  /* 0x0000000408087291 */ /* 0x002fe4000f8ec03f */
[----:B------:R-:W-:-:S04]  /*04f0*/  UIADD3 UR4, -UR5, 0x100000, URZ ;  /* 0x0010000005047890 */ /* 0x000fc8000fffe13f */
[----:B------:R-:W-:Y:S02]  /*0500*/  USHF.L.U32 UR5, UR4, 0xb, URZ ;  /* 0x0000000b04057899 */ /* 0x000fe4000800063f */
[----:B------:R-:W-:Y:S01]  /*0510*/  USHF.L.U32 UR4, UR4, 0x1, URZ ;  /* 0x0000000104047899 */ /* 0x000fe2000800063f */
[----:B------:R-:W1:Y:S11]  /*0520*/  FENCE.VIEW.ASYNC.S ;  /* 0x00000000000073c6 */ /* 0x000e760000000000 */
[----:B-1----:R1:W2:Y:S01]  /*0530*/  SYNCS.EXCH.64 URZ, [UR8], UR4 ;  /* 0x00000004083f75b2 */ /* 0x0022a20008000100 */
[----:B------:R1:W3:Y:S01]  /*0540*/  SYNCS.EXCH.64 URZ, [UR8+0x20], UR6 ;  /* 0x00002006083f75b2 */ /* 0x0002e20008000100 */
[----:B------:R1:W4:Y:S01]  /*0550*/  SYNCS.EXCH.64 URZ, [UR8+0x8], UR4 ;  /* 0x00000804083f75b2 */ /* 0x0003220008000100 */
[----:B------:R1:W1:Y:S01]  /*0560*/  SYNCS.EXCH.64 URZ, [UR8+0x28], UR6 ;  /* 0x00002806083f75b2 */ /* 0x0002620008000100 */
[----:B------:R1:W1:Y:S01]  /*0570*/  SYNCS.EXCH.64 URZ, [UR8+0x10], UR4 ;  /* 0x00001004083f75b2 */ /* 0x0002620008000100 */
[----:B------:R1:W1:Y:S01]  /*0580*/  SYNCS.EXCH.64 URZ, [UR8+0x30], UR6 ;  /* 0x00003006083f75b2 */ /* 0x0002620008000100 */
[----:B------:R1:W1:Y:S01]  /*0590*/  SYNCS.EXCH.64 URZ, [UR8+0x18], UR4 ;  /* 0x00001804083f75b2 */ /* 0x0002620008000100 */
[----:B------:R1:W1:Y:S01]  /*05a0*/  SYNCS.EXCH.64 URZ, [UR8+0x38], UR6 ;  /* 0x00003806083f75b2 */ /* 0x0002620008000100 */
[----:B------:R-:W-:Y:S01]  /*05b0*/  NOP ;  /* 0x0000000000007918 */ /* 0x000fe20000000000 */
.L_x_5:
[----:B------:R-:W5:Y:S01]  /*05c0*/  SHFL.IDX PT, R6, R11, RZ, 0x1f ;  /* 0x00001fff0b067589 */ /* 0x000f6200000e0000 */
[----:B------:R-:W1:Y:S01]  /*05d0*/  LDC R2, c[0x0][0x904] ;  /* 0x00024100ff027b82 */ /* 0x000e620000000800 */
[----:B------:R-:W-:Y:S01]  /*05e0*/  NOP ;  /* 0x0000000000007918 */ /* 0x000fe20000000000 */
[----:B-----5:R-:W-:-:S13]  /*05f0*/  ISETP.NE.AND P0, PT, R6, RZ, PT ;  /* 0x000000ff0600720c */ /* 0x020fda0003f05270 */
[----:B------:R-:W-:Y:S05]  /*0600*/  @P0 BRA `(.L_x_6) ;  /* 0x0000000000580947 */ /* 0x000fea0003800000 */
[----:B-1----:R-:W1:Y:S01]  /*0610*/  S2UR UR5, SR_CgaCtaId ;  /* 0x00000000000579c3 */ /* 0x002e620000008800 */
[----:B------:R-:W-:Y:S01]  /*0620*/  UMOV UR4, 0x400 ;  /* 0x0000040000047882 */ /* 0x000fe20000000000 */
[----:B------:R-:W-:Y:S01]  /*0630*/  UMOV UR6, 0x20 ;  /* 0x0000002000067882 */ /* 0x000fe20000000000 */
[----:B------:R-:W-:Y:S01]  /*0640*/  UMOV UR7, 0x100 ;  /* 0x0000010000077882 */ /* 0x000fe20000000000 */
[----:B------:R-:W-:Y:S01]  /*0650*/  ELECT P0, URZ, PT ;  /* 0x00000000003f782f */ /* 0x000fe20003800000 */
[----:B-1----:R-:W-:Y:S02]  /*0660*/  ULEA UR8, UR5, UR4, 0x18 ;  /* 0x0000000405087291 */ /* 0x002fe4000f8ec03f */
[----:B------:R-:W-:-:S04]  /*0670*/  UIADD3 UR4, -UR6, 0x100000, URZ ;  /* 0x0010000006047890 */ /* 0x000fc8000fffe13f */
[----:B------:R-:W-:Y:S02]  /*0680*/  USHF.L.U32 UR5, UR4, 0xb, URZ ;  /* 0x0000000b04057899 */ /* 0x000fe4000800063f */
[----:B------:R-:W-:Y:S02]  /*0690*/  USHF.L.U32 UR4, UR4, 0x1, URZ ;  /* 0x0000000104047899 */ /* 0x000fe4000800063f */
[----:B------:R-:W-:-:S04]  /*06a0*/  UIADD3 UR6, -UR7, 0x100000, URZ ;  /* 0x0010000007067890 */ /* 0x000fc8000fffe13f */
[----:B------:R-:W-:Y:S02]  /*06b0*/  USHF.L.U32 UR7, UR6, 0xb, URZ ;  /* 0x0000000b06077899 */ /* 0x000fe4000800063f */
[----:B------:R-:W-:Y:S01]  /*06c0*/  USHF.L.U32 UR6, UR6, 0x1, URZ ;  /* 0x0000000106067899 */ /* 0x000fe2000800063f */
[----:B------:R-:W1:Y:S03]  /*06d0*/  FENCE.VIEW.ASYNC.S ;  /* 0x00000000000073c6 */ /* 0x000e660000000000 */
[----:B-1----:R1:W1:Y:S08]  /*06e0*/  SYNCS.EXCH.64 URZ, [UR8+0x40], UR4 ;  /* 0x00004004083f75b2 */ /* 0x0022700008000100 */
[----:B------:R1:W1:Y:S01]  /*06f0*/  SYNCS.EXCH.64 URZ, [UR8+0x60], UR6 ;  /* 0x00006006083f75b2 */ /* 0x0002620008000100 */
[----:B------:R1:W1:Y:S01]  /*0700*/  SYNCS.EXCH.64 URZ, [UR8+0x48], UR4 ;  /* 0x00004804083f75b2 */ /* 0x0002620008000100 */
[----:B------:R1:W1:Y:S01]  /*0710*/  SYNCS.EXCH.64 URZ, [UR8+0x68], UR6 ;  /* 0x00006806083f75b2 */ /* 0x0002620008000100 */
[----:B------:R1:W1:Y:S01]  /*0720*/  SYNCS.EXCH.64 URZ, [UR8+0x50], UR4 ;  /* 0x00005004083f75b2 */ /* 0x0002620008000100 */
[----:B------:R1:W1:Y:S01]  /*0730*/  SYNCS.EXCH.64 URZ, [UR8+0x70], UR6 ;  /* 0x00007006083f75b2 */ /* 0x0002620008000100 */
[----:B------:R1:W1:Y:S01]  /*0740*/  SYNCS.EXCH.64 URZ, [UR8+0x58], UR4 ;  /* 0x00005804083f75b2 */ /* 0x0002620008000100 */
[----:B------:R1:W1:Y:S01]  /*0750*/  SYNCS.EXCH.64 URZ, [UR8+0x78], UR6 ;  /* 0x00007806083f75b2 */ /* 0x0002620008000100 */
[----:B------:R-:W-:Y:S01]  /*0760*/  NOP ;  /* 0x0000000000007918 */ /* 0x000fe20000000000 */
.L_x_6:
[----:B------:R-:W5:Y:S01]  /*0770*/  SHFL.IDX PT, R11, R11, RZ, 0x1f ;  /* 0x00001fff0b0b7589 */ /* 0x000f6200000e0000 */
[----:B-1----:R-:W-:Y:S02]  /*0780*/  ISETP.NE.AND P6, PT, R2, 0x1, PT ;  /* 0x000000010200780c */ /* 0x002fe40003fc5270 */
[----:B------:R-:W-:Y:S01]  /*0790*/  ELECT P0, URZ, PT ;  /* 0x00000000003f782f */ /* 0x000fe20003800000 */
[----:B------:R-:W1:Y:S01]  /*07a0*/  S2UR UR37, SR_CgaCtaId ;  /* 0x00000000002579c3 */ /* 0x000e620000008800 */
[----:B------:R-:W2:Y:S01]  /*07b0*/  S2R R6, SR_CTAID.Y ;  /* 0x0000000000067919 */ /* 0x000ea20000002600 */
[----:B------:R-:W-:Y:S01]  /*07c0*/  P2R R7, PR, RZ, 0x40 ;  /* 0x00000040ff077803 */ /* 0x000fe20000000000 */
[----:B------:R-:W-:Y:S01]  /*07d0*/  UMOV UR4, 0x20 ;  /* 0x0000002000047882 */ /* 0x000fe20000000000 */
[C---:B------:R-:W-:Y:S01]  /*07e0*/  ISETP.NE.AND P3, PT, R0.reuse, RZ, PT ;  /* 0x000000ff0000720c */ /* 0x040fe20003f65270 */
[----:B------:R-:W3:Y:S01]  /*07f0*/  S2R R8, SR_CTAID.X ;  /* 0x0000000000087919 */ /* 0x000ee20000002500 */
[----:B------:R-:W-:Y:S01]  /*0800*/  ISETP.NE.AND P4, PT, R9, RZ, PT ;  /* 0x000000ff0900720c */ /* 0x000fe20003f85270 */
[----:B------:R-:W-:Y:S01]  /*0810*/  NOP ;  /* 0x0000000000007918 */ /* 0x000fe20000000000 */
[----:B------:R-:W-:Y:S01]  /*0820*/  UMOV UR38, 0x1 ;  /* 0x0000000100267882 */ /* 0x000fe20000000000 */
[----:B------:R-:W-:Y:S01]  /*0830*/  BSSY B6, `(.L_x_7) ;  /* 0x0000921000067945 */ /* 0x000fe20003800000 */
[----:B------:R-:W3:Y:S08]  /*0840*/  @P6 LDC R17, c[0x0][0x10] ;  /* 0x00000400ff116b82 */ /* 0x000ef00000000800 */
[----:B------:R-:W4:Y:S01]  /*0850*/  @!P6 LDC R7, c[0x0][0xc] ;  /* 0x00000300ff07eb82 */ /* 0x000f220000000800 */
[----:B-----5:R-:W-:Y:S01]  /*0860*/  ISETP.NE.OR P1, PT, R11, RZ, !P0 ;  /* 0x000000ff0b00720c */ /* 0x020fe20004725670 */
[----:B------:R-:W-:Y:S01]  /*0870*/  @P6 IMAD.MOV.U32 R11, RZ, RZ, RZ ;  /* 0x000000ffff0b6224 */ /* 0x000fe200078e00ff */
[----:B------:R-:W-:-:S04]  /*0880*/  ISETP.EQ.OR P0, PT, R0, 0x3, !P3 ;  /* 0x000000030000780c */ /* 0x000fc80005f02670 */
[----:B------:R-:W-:-:S04]  /*0890*/  ISETP.EQ.AND P0, PT, R9, RZ, P0 ;  /* 0x000000ff0900720c */ /* 0x000fc80000702270 */
[----:B------:R-:W-:Y:S01]  /*08a0*/  SEL R22, RZ, 0x1, !P0 ;  /* 0x00000001ff167807 */ /* 0x000fe20004000000 */
[----:B--2---:R-:W-:Y:S02]  /*08b0*/  @P6 IMAD.MOV.U32 R10, RZ, RZ, R6 ;  /* 0x000000ffff0a6224 */ /* 0x004fe400078e0006 */
[----:B------:R-:W-:Y:S01]  /*08c0*/  VOTEU.ALL UP0, P1 ;  /* 0x00000000003f7886 */ /* 0x000fe20000800000 */
[----:B------:R-:W-:Y:S01]  /*08d0*/  VOTEU.ALL UP1, P1 ;  /* 0x00000000003f7886 */ /* 0x000fe20000820000 */
[----:B---3--:R-:W-:Y:S01]  /*08e0*/  @P6 IMAD.WIDE.U32 R16, R8, R17, R10 ;  /* 0x0000001108106225 */ /* 0x008fe200078e000a */
[----:B------:R-:W-:Y:S02]  /*08f0*/  @P6 MOV R11, RZ ;  /* 0x000000ff000b6202 */ /* 0x000fe40000000f00 */
[----:B------:R-:W-:Y:S01]  /*0900*/  @!UP0 UMOV UR6, 0x400 ;  /* 0x0000040000068882 */ /* 0x000fe20000000000 */
[----:B------:R-:W-:-:S04]  /*0910*/  @!UP0 UIADD3 UR4, -UR4, 0x100000, URZ ;  /* 0x0010000004048890 */ /* 0x000fc8000fffe13f */
[----:B------:R-:W-:Y:S02]  /*0920*/  @!UP0 USHF.L.U32 UR5, UR4, 0xb, URZ ;  /* 0x0000000b04058899 */ /* 0x000fe4000800063f */
[----:B------:R-:W-:Y:S01]  /*0930*/  @!UP0 USHF.L.U32 UR4, UR4, 0x1, URZ ;  /* 0x0000000104048899 */ /* 0x000fe2000800063f */
[----:B------:R-:W-:Y:S01]  /*0940*/  @!P6 IMAD.MOV.U32 R10, RZ, RZ, R6 ;  /* 0x000000ffff0ae224 */ /* 0x000fe200078e0006 */
[----:B-1----:R-:W-:Y:S01]  /*0950*/  @!UP0 ULEA UR8, UR37, UR6, 0x18 ;  /* 0x0000000625088291 */ /* 0x002fe2000f8ec03f */
[----:B------:R-:W-:Y:S01]  /*0960*/  @P6 IMAD.IADD R17, R17, 0x1, R11 ;  /* 0x0000000111116824 */ /* 0x000fe200078e020b */
[----:B------:R-:W-:Y:S01]  /*0970*/  VOTEU.ALL UP0, P1 ;  /* 0x00000000003f7886 */ /* 0x000fe20000800000 */
[----:B------:R-:W-:Y:S01]  /*0980*/  ULDC UR6, c[0x0][0xc] ;  /* 0x0000030000067ab9 */ /* 0x000fe20000000800 */
[----:B------:R-:W-:Y:S01]  /*0990*/  ULDC UR7, c[0x0][0x10] ;  /* 0x0000040000077ab9 */ /* 0x000fe20000000800 */
[----:B------:R-:W-:Y:S01]  /*09a0*/  IADD3 R11, R9, -0x1, RZ ;  /* 0xffffffff090b7810 */ /* 0x000fe20007ffe0ff */
[----:B------:R-:W-:Y:S01]  /*09b0*/  IMAD.MOV.U32 R9, RZ, RZ, RZ ;  /* 0x000000ffff097224 */ /* 0x000fe200078e00ff */
[----:B------:R-:W-:-:S02]  /*09c0*/  ISETP.EQ.AND P1, PT, R0, 0x2, !P4 ;  /* 0x000000020000780c */ /* 0x000fc40006722270 */
[----:B------:R-:W-:Y:S01]  /*09d0*/  ISETP.GE.U32.AND P5, PT, R11, 0x2, PT ;  /* 0x000000020b00780c */ /* 0x000fe20003fa6070 */
[----:B----4-:R-:W-:Y:S01]  /*09e0*/  @!P6 IMAD.WIDE.U32 R6, R7, R10, R8 ;  /* 0x0000000a0706e225 */ /* 0x010fe200078e0008 */
[----:B------:R-:W-:Y:S01]  /*09f0*/  SEL R19, RZ, 0x1, !P1 ;  /* 0x00000001ff137807 */ /* 0x000fe20004800000 */
[----:B------:R-:W1:Y:S02]  /*0a00*/  FENCE.VIEW.ASYNC.S ;  /* 0x00000000000073c6 */ /* 0x000e640000000000 */
[----:B-1----:R-:W1:Y:S01]  /*0a10*/  @!UP0 SYNCS.EXCH.64 URZ, [UR8+0x80], UR4 ;  /* 0x00008004083f85b2 */ /* 0x002e620008000100 */
[----:B------:R-:W-:Y:S01]  /*0a20*/  SEL R22, R22, 0x2, P5 ;  /* 0x0000000216167807 */ /* 0x000fe20002800000 */
[----:B------:R-:W-:Y:S01]  /*0a30*/  @!P6 IMAD.MOV.U32 R16, RZ, RZ, R6 ;  /* 0x000000ffff10e224 */ /* 0x000fe200078e0006 */
[----:B------:R-:W-:Y:S02]  /*0a40*/  @!P6 MOV R17, R7 ;  /* 0x000000070011e202 */ /* 0x000fe40000000f00 */
[----:B------:R-:W-:Y:S01]  /*0a50*/  SEL R19, R19, 0x2, P5 ;  /* 0x0000000213137807 */ /* 0x000fe20002800000 */
[----:B------:R2:W1:Y:S01]  /*0a60*/  @!UP1 SYNCS.EXCH.64 URZ, [UR8+0x88], UR4 ;  /* 0x00008804083f95b2 */ /* 0x0004620008000100 */
[----:B------:R-:W-:Y:S01]  /*0a70*/  NOP ;  /* 0x0000000000007918 */ /* 0x000fe20000000000 */
[----:B--2---:R-:W-:-:S03]  /*0a80*/  UIMAD.WIDE.U32 UR4, UR6, UR7, URZ ;  /* 0x00000007060472a5 */ /* 0x004fc6000f8e003f */
[----:B------:R-:W-:Y:S02]  /*0a90*/  ULDC UR6, c[0x0][0x14] ;  /* 0x0000050000067ab9 */ /* 0x000fe40000000800 */
[----:B------:R-:W-:Y:S02]  /*0aa0*/  UIMAD.WIDE.U32 UR40, UR4, UR6, URZ ;  /* 0x00000006042872a5 */ /* 0x000fe4000f8e003f */
[----:B------:R-:W-:-:S04]  /*0ab0*/  UIMAD UR39, UR5, UR6, URZ ;  /* 0x00000006052772a4 */ /* 0x000fc8000f8e023f */
[----:B------:R-:W-:Y:S01]  /*0ac0*/  UIADD3 UR39, UR41, UR39, URZ ;  /* 0x0000002729277290 */ /* 0x000fe2000fffe03f */
[----:B-1----:R-:W-:Y:S06]  /*0ad0*/  BAR.SYNC.DEFER_BLOCKING 0x0 ;  /* 0x0000000000007b1d */ /* 0x002fec0000010000 */
[----:B------:R-:W-:Y:S05]  /*0ae0*/  @!P4 BRA `(.L_x_8) ;  /* 0x000000600058c947 */ /* 0x000fea0003800000 */
[----:B------:R-:W-:-:S13]  /*0af0*/  ISETP.GT.U32.AND P0, PT, R11, 0x1, PT ;  /* 0x000000010b00780c */ /* 0x000fda0003f04070 */
[----:B------:R-:W-:Y:S05]  /*0b00*/  @P0 BRA `(.L_x_9) ;  /* 0x0000008c00cc0947 */ /* 0x000fea0003800000 */
[----:B------:R-:W-:Y:S01]  /*0b10*/  ULDC.64 UR4, c[0x0][0x8f8] ;  /* 0x00023e0000047ab9 */ /* 0x000fe20000000a00 */
[----:B------:R-:W-:Y:S01]  /*0b20*/  UMOV UR47, 0xffffffff ;  /* 0xffffffff002f7882 */ /* 0x000fe20000000000 */
[----:B------:R-:W-:Y:S01]  /*0b30*/  ISETP.GE.U32.AND P0, PT, R16, UR4, PT ;  /* 0x0000000410007c0c */ /* 0x000fe2000bf06070 */
[----:B------:R-:W-:Y:S01]  /*0b40*/  IMAD.MOV.U32 R23, RZ, RZ, -0x1 ;  /* 0xffffffffff177424 */ /* 0x000fe200078e00ff */
[----:B------:R-:W-:Y:S01]  /*0b50*/  PRMT R152, RZ, 0x7610, R152 ;  /* 0x00007610ff987816 */ /* 0x000fe20000000098 */
[----:B------:R-:W-:Y:S01]  /*0b60*/  IMAD.MOV.U32 R156, RZ, RZ, -0x1 ;  /* 0xffffffffff9c7424 */ /* 0x000fe200078e00ff */
[----:B------:R-:W-:Y:S02]  /*0b70*/  ISETP.GE.U32.AND.EX P0, PT, R17, UR5, PT, P0 ;  /* 0x0000000511007c0c */ /* 0x000fe4000bf06100 */
[----:B------:R-:W-:-:S11]  /*0b80*/  PRMT R0, RZ, 0x7610, R0 ;  /* 0x00007610ff007816 */ /* 0x000fd60000000000 */
[----:B------:R-:W-:Y:S05]  /*0b90*/  @P0 BRA `(.L_x_10) ;  /* 0x0000000400580947 */ /* 0x000fea0003800000 */
[----:B------:R-:W1:Y:S01]  /*0ba0*/  LDC.64 R14, c[0x0][0x8d0] ;  /* 0x00023400ff0e7b82 */ /* 0x000e620000000a00 */
[----:B------:R-:W-:Y:S01]  /*0bb0*/  MOV R4, R16 ;  /* 0x0000001000047202 */ /* 0x000fe20000000f00 */
[----:B------:R-:W-:-:S06]  /*0bc0*/  IMAD.MOV.U32 R5, RZ, RZ, R17 ;  /* 0x000000ffff057224 */ /* 0x000fcc00078e0011 */
[----:B------:R-:W2:Y:S08]  /*0bd0*/  LDC R0, c[0x0][0x8d8] ;  /* 0x00023600ff007b82 */ /* 0x000eb00000000800 */
[----:B------:R-:W3:Y:S01]  /*0be0*/  LDC.64 R20, c[0x0][0x8c8] ;  /* 0x00023200ff147b82 */ /* 0x000ee20000000a00 */
[----:B-1----:R-:W-:-:S04]  /*0bf0*/  ISETP.NE.U32.AND P0, PT, R14, RZ, PT ;  /* 0x000000ff0e00720c */ /* 0x002fc80003f05070 */
[----:B------:R-:W-:-:S13]  /*0c00*/  ISETP.NE.AND.EX P0, PT, R15, RZ, PT, P0 ;  /* 0x000000ff0f00720c */ /* 0x000fda0003f05300 */
[----:B--23--:R-:W-:Y:S05]  /*0c10*/  @!P0 BRA `(.L_x_11) ;  /* 0x0000000000288947 */ /* 0x00cfea0003800000 */
[----:B------:R-:W1:Y:S02]  /*0c20*/  LDC R3, c[0x0][0x8dc] ;  /* 0x00023700ff037b82 */ /* 0x000e640000000800 */
[----:B-1----:R-:W-:-:S05]  /*0c30*/  IADD3 R3, P0, R16, R3, RZ ;  /* 0x0000000310037210 */ /* 0x002fca0007f1e0ff */
[----:B------:R-:W-:-:S04]  /*0c40*/  IMAD.X R11, RZ, RZ, R17, P0 ;  /* 0x000000ffff0b7224 */ /* 0x000fc800000e0611 */
[----:B------:R-:W-:-:S04]  /*0c50*/  IMAD.WIDE.U32 R4, R11, R14, RZ ;  /* 0x0000000e0b047225 */ /* 0x000fc800078e00ff */
[----:B------:R-:W-:-:S04]  /*0c60*/  IMAD.WIDE.U32 R6, P0, R3, R15, R4 ;  /* 0x0000000f03067225 */ /* 0x000fc80007800004 */
[----:B------:R-:W-:Y:S01]  /*0c70*/  IMAD.WIDE.U32 R4, R3, R14, RZ ;  /* 0x0000000e03047225 */ /* 0x000fe200078e00ff */
[----:B------:R-:W-:-:S03]  /*0c80*/  IADD3.X R13, RZ, RZ, RZ, P0, !PT ;  /* 0x000000ffff0d7210 */ /* 0x000fc600007fe4ff */
[----:B------:R-:W-:Y:S01]  /*0c90*/  IMAD.MOV.U32 R12, RZ, RZ, R7 ;  /* 0x000000ffff0c7224 */ /* 0x000fe200078e0007 */
[----:B------:R-:W-:-:S05]  /*0ca0*/  IADD3 RZ, P0, R5, R6, RZ ;  /* 0x0000000605ff7210 */ /* 0x000fca0007f1e0ff */
[----:B------:R-:W-:-:S08]  /*0cb0*/  IMAD.WIDE.U32.X R4, R11, R15, R12, P0 ;  /* 0x0000000f0b047225 */ /* 0x000fd000000e040c */
.L_x_11:
[-CC-:B------:R-:W-:Y:S01]  /*0cc0*/  SHF.R.U64 R27, R4, R0.reuse, R5.reuse ;  /* 0x00000000041b7219 */ /* 0x180fe20000001205 */
[----:B------:R-:W1:Y:S01]  /*0cd0*/  LDC.64 R24, c[0x0][0x8e8] ;  /* 0x00023a00ff187b82 */ /* 0x000e620000000a00 */
[----:B------:R-:W-:Y:S01]  /*0ce0*/  SHF.R.U32.HI R0, RZ, R0, R5 ;  /* 0x00000000ff007219 */ /* 0x000fe20000011605 */
[----:B------:R-:W-:Y:S01]  /*0cf0*/  ULDC UR4, c[0x0][0x150] ;  /* 0x0000540000047ab9 */ /* 0x000fe20000000800 */
[----:B------:R-:W-:-:S05]  /*0d00*/  IADD3 R3, P0, RZ, -R27, RZ ;  /* 0x8000001bff037210 */ /* 0x000fca0007f1e0ff */
[----:B------:R-:W-:Y:S01]  /*0d10*/  IMAD.X R5, RZ, RZ, ~R0, P0 ;  /* 0x000000ffff057224 */ /* 0x000fe200000e0e00 */
[----:B------:R-:W2:Y:S03]  /*0d20*/  LDC R6, c[0x0][0x8c0] ;  /* 0x00023000ff067b82 */ /* 0x000ea60000000800 */
[-C--:B------:R-:W-:Y:S02]  /*0d30*/  IMAD R0, R5, R20.reuse, RZ ;  /* 0x0000001405007224 */ /* 0x080fe400078e02ff */
[----:B------:R-:W-:-:S03]  /*0d40*/  IMAD.WIDE.U32 R4, R3, R20, R16 ;  /* 0x0000001403047225 */ /* 0x000fc600078e0010 */
[----:B------:R-:W3:Y:S01]  /*0d50*/  LDC R14, c[0x0][0x8b0] ;  /* 0x00022c00ff0e7b82 */ /* 0x000ee20000000800 */
[----:B------:R-:W-:Y:S01]  /*0d60*/  IMAD R3, R3, R21, R0 ;  /* 0x0000001503037224 */ /* 0x000fe200078e0200 */
[----:B------:R-:W-:-:S04]  /*0d70*/  I2FP.F32.U32 R0, R8 ;  /* 0x0000000800007245 */ /* 0x000fc80000201000 */
[----:B------:R-:W-:Y:S01]  /*0d80*/  IADD3 R5, R5, R3, RZ ;  /* 0x0000000305057210 */ /* 0x000fe20007ffe0ff */
[----:B------:R-:W-:Y:S01]  /*0d90*/  FMUL R0, R0, UR4 ;  /* 0x0000000400007c20 */ /* 0x000fe20008400000 */
[----:B------:R-:W4:Y:S01]  /*0da0*/  LDC R3, c[0x0][0x144] ;  /* 0x00005100ff037b82 */ /* 0x000f220000000800 */
[----:B-1----:R-:W-:Y:S01]  /*0db0*/  ISETP.NE.U32.AND P0, PT, R24, RZ, PT ;  /* 0x000000ff1800720c */ /* 0x002fe20003f05070 */
[----:B------:R-:W-:-:S03]  /*0dc0*/  ULDC UR4, c[0x0][0x154] ;  /* 0x0000550000047ab9 */ /* 0x000fc60000000800 */
[----:B------:R-:W1:Y:S01]  /*0dd0*/  F2I.U32.TRUNC.NTZ R0, R0 ;  /* 0x0000000000007305 */ /* 0x000e62000020f000 */
[----:B------:R-:W-:Y:S02]  /*0de0*/  ISETP.NE.AND.EX P0, PT, R25, RZ, PT, P0 ;  /* 0x000000ff1900720c */ /* 0x000fe40003f05300 */
[----:B------:R-:W4:Y:S01]  /*0df0*/  LDC R13, c[0x0][0x148] ;  /* 0x00005200ff0d7b82 */ /* 0x000f220000000800 */
[-CC-:B--2---:R-:W-:Y:S02]  /*0e00*/  SHF.R.U64 R12, R4, R6.reuse, R5.reuse ;  /* 0x00000006040c7219 */ /* 0x184fe40000001205 */
[----:B------:R-:W-:Y:S01]  /*0e10*/  SHF.R.U32.HI R5, RZ, R6, R5 ;  /* 0x00000006ff057219 */ /* 0x000fe20000011605 */
[----:B------:R-:W-:Y:S01]  /*0e20*/  IMAD.MOV.U32 R6, RZ, RZ, -0x1 ;  /* 0xffffffffff067424 */ /* 0x000fe200078e00ff */
[----:B------:R-:W-:-:S03]  /*0e30*/  I2FP.F32.U32 R4, R10 ;  /* 0x0000000a00047245 */ /* 0x000fc60000201000 */
[----:B------:R-:W2:Y:S01]  /*0e40*/  LDC R20, c[0x0][0x8a8] ;  /* 0x00022a00ff147b82 */ /* 0x000ea20000000800 */
[-CC-:B---3--:R-:W-:Y:S01]  /*0e50*/  SHF.R.U64 R28, R12, R14.reuse, R5.reuse ;  /* 0x0000000e0c1c7219 */ /* 0x188fe20000001205 */
[----:B------:R-:W-:Y:S01]  /*0e60*/  FMUL R4, R4, UR4 ;  /* 0x0000000404047c20 */ /* 0x000fe20008400000 */
[----:B------:R-:W-:Y:S01]  /*0e70*/  SHF.R.U32.HI R5, RZ, R14, R5 ;  /* 0x0000000eff057219 */ /* 0x000fe20000011605 */
[----:B-1----:R-:W-:Y:S01]  /*0e80*/  IMAD.MOV R0, RZ, RZ, -R0 ;  /* 0x000000ffff007224 */ /* 0x002fe200078e0a00 */
[----:B------:R-:W-:Y:S01]  /*0e90*/  ULDC UR4, c[0x0][0x900] ;  /* 0x0002400000047ab9 */ /* 0x000fe20000000800 */
[----:B------:R1:W3:Y:S01]  /*0ea0*/  F2I.U32.TRUNC.NTZ R11, R4 ;  /* 0x00000004000b7305 */ /* 0x0002e2000020f000 */
[--C-:B------:R-:W-:Y:S01]  /*0eb0*/  SHF.R.U64 R14, R28, UR4, R5.reuse ;  /* 0x000000041c0e7c19 */ /* 0x100fe20008001205 */
[----:B------:R-:W2:Y:S01]  /*0ec0*/  LDC R21, c[0x0][0x8f0] ;  /* 0x00023c00ff157b82 */ /* 0x000ea20000000800 */
[----:B----4-:R-:W-:Y:S01]  /*0ed0*/  IMAD R0, R3, R0, R8 ;  /* 0x0000000003007224 */ /* 0x010fe200078e0208 */
[----:B------:R-:W-:-:S02]  /*0ee0*/  SHF.R.U32.HI R5, RZ, UR4, R5 ;  /* 0x00000004ff057c19 */ /* 0x000fc40008011605 */
[----:B------:R-:W-:Y:S02]  /*0ef0*/  SHF.L.U32 R3, R6, UR4, RZ ;  /* 0x0000000406037c19 */ /* 0x000fe400080006ff */
[----:B-1----:R-:W-:Y:S02]  /*0f00*/  MOV R4, R14 ;  /* 0x0000000e00047202 */ /* 0x002fe40000000f00 */
[----:B------:R-:W1:Y:S08]  /*0f10*/  LDC R23, c[0x0][0x8e0] ;  /* 0x00023800ff177b82 */ /* 0x000e700000000800 */
[----:B------:R-:W4:Y:S01]  /*0f20*/  LDC R26, c[0x0][0x8b8] ;  /* 0x00022e00ff1a7b82 */ /* 0x000f220000000800 */
[----:B---3--:R-:W-:Y:S05]  /*0f30*/  @!P0 BRA `(.L_x_12) ;  /* 0x0000000000288947 */ /* 0x008fea0003800000 */
[----:B------:R-:W3:Y:S02]  /*0f40*/  LDC R9, c[0x0][0x8f4] ;  /* 0x00023d00ff097b82 */ /* 0x000ee40000000800 */
[----:B---3--:R-:W-:-:S05]  /*0f50*/  IADD3 R9, P0, R14, R9, RZ ;  /* 0x000000090e097210 */ /* 0x008fca0007f1e0ff */
[----:B------:R-:W-:-:S04]  /*0f60*/  IMAD.X R15, RZ, RZ, R5, P0 ;  /* 0x000000ffff0f7224 */ /* 0x000fc800000e0605 */
[----:B------:R-:W-:-:S04]  /*0f70*/  IMAD.WIDE.U32 R4, R15, R24, RZ ;  /* 0x000000180f047225 */ /* 0x000fc800078e00ff */
[----:B------:R-:W-:-:S04]  /*0f80*/  IMAD.WIDE.U32 R6, P0, R9, R25, R4 ;  /* 0x0000001909067225 */ /* 0x000fc80007800004 */
[----:B------:R-:W-:Y:S01]  /*0f90*/  IMAD.WIDE.U32 R4, R9, R24, RZ ;  /* 0x0000001809047225 */ /* 0x000fe200078e00ff */
[----:B------:R-:W-:-:S03]  /*0fa0*/  MOV R8, R7 ;  /* 0x0000000700087202 */ /* 0x000fc60000000f00 */
[----:B------:R-:W-:Y:S01]  /*0fb0*/  IMAD.X R9, RZ, RZ, RZ, P0 ;  /* 0x000000ffff097224 */ /* 0x000fe200000e06ff */
[----:B------:R-:W-:-:S05]  /*0fc0*/  IADD3 RZ, P0, R5, R6, RZ ;  /* 0x0000000605ff7210 */ /* 0x000fca0007f1e0ff */
[----:B------:R-:W-:-:S08]  /*0fd0*/  IMAD.WIDE.U32.X R4, R15, R25, R8, P0 ;  /* 0x000000190f047225 */ /* 0x000fd000000e0408 */
.L_x_12:
[----:B------:R-:W-:Y:S01]  /*0fe0*/  LOP3.LUT R3, RZ, R3, RZ, 0x33, !PT ;  /* 0x00000003ff037212 */ /* 0x000fe200078e33ff */
[----:B------:R-:W-:Y:S01]  /*0ff0*/  USHF.L.U32 UR4, UR38, UR4, URZ ;  /* 0x0000000426047299 */ /* 0x000fe2000800063f */
[----:B--2---:R-:W-:Y:S01]  /*1000*/  SHF.R.U64 R4, R4, R21, R5 ;  /* 0x0000001504047219 */ /* 0x004fe20000001205 */
[----:B------:R-:W-:Y:S01]  /*1010*/  VIADD R5, R20, 0xffffffff ;  /* 0xffffffff14057836 */ /* 0x000fe20000000000 */
[----:B------:R-:W-:Y:S01]  /*1020*/  LOP3.LUT R3, R28, R3, RZ, 0xc0, !PT ;  /* 0x000000031c037212 */ /* 0x000fe200078ec0ff */
[----:B------:R-:W-:Y:S01]  /*1030*/  IMAD.MOV R11, RZ, RZ, -R11 ;  /* 0x000000ffff0b7224 */ /* 0x000fe200078e0a0b */
[----:B------:R-:W-:Y:S02]  /*1040*/  IADD3 R6, -R4, RZ, RZ ;  /* 0x000000ff04067210 */ /* 0x000fe40007ffe1ff */
[----:B------:R-:W-:Y:S01]  /*1050*/  LOP3.LUT R5, R12, R5, RZ, 0xc0, !PT ;  /* 0x000000050c057212 */ /* 0x000fe200078ec0ff */
[----:B------:R-:W-:Y:S01]  /*1060*/  IMAD R7, R4, UR4, R3 ;  /* 0x0000000404077c24 */ /* 0x000fe2000f8e0203 */
[----:B------:R-:W-:Y:S01]  /*1070*/  R2UR UR47, R27 ;  /* 0x000000001b2f72ca */ /* 0x000fe200000e0000 */
[----:B------:R-:W-:-:S02]  /*1080*/  @P6 IMAD R0, R13, R11, R10 ;  /* 0x0000000b0d006224 */ /* 0x000fc400078e020a */
[----:B-1----:R-:W-:Y:S02]  /*1090*/  IMAD R3, R6, R23, R14 ;  /* 0x0000001706037224 */ /* 0x002fe400078e020e */
[----:B----4-:R-:W-:Y:S02]  /*10a0*/  IMAD R0, R7, R26, R0 ;  /* 0x0000001a07007224 */ /* 0x010fe400078e0200 */
[----:B------:R-:W-:Y:S02]  /*10b0*/  IMAD R3, R3, R20, R5 ;  /* 0x0000001403037224 */ /* 0x000fe400078e0205 */
[----:B------:R-:W-:-:S03]  /*10c0*/  IMAD.MOV.U32 R4, RZ, RZ, 0x1 ;  /* 0x00000001ff047424 */ /* 0x000fc600078e00ff */
[----:B------:R-:W-:Y:S02]  /*10d0*/  SEL R156, R3, R0, !P6 ;  /* 0x00000000039c7207 */ /* 0x000fe40007000000 */
[----:B------:R-:W-:Y:S02]  /*10e0*/  SEL R23, R0, R3, !P6 ;  /* 0x0000000300177207 */ /* 0x000fe40007000000 */
[----:B------:R-:W-:-:S07]  /*10f0*/  PRMT R0, R4, 0x7610, R0 ;  /* 0x0000761004007816 */ /* 0x000fce0000000000 */
.L_x_10:
[----:B------:R-:W-:-:S08]  /*1100*/  NOP ;  /* 0x0000000000007918 */ /* 0x000fd00000000000 */
[----:B------:R-:W1:Y:S02]  /*1110*/  USETMAXREG.TRY_ALLOC.CTAPOOL UP0, 0xe8 ;  /* 0x000000e8000079c8 */ /* 0x000e640008000600 */
[----:B-1----:R-:W-:-:S13]  /*1120*/  PLOP3.LUT P0, PT, PT, PT, UP0, 0x80, 0x0 ;  /* 0x000000000000781c */ /* 0x002fda0003f0f008 */
[----:B------:R-:W-:Y:S05]  /*1130*/  @!P0 BRA `(.L_x_10) ;  /* 0xfffffffc00f08947 */ /* 0x000fea000383ffff */
[----:B------:R-:W-:Y:S02]  /*1140*/  ULDC.64 UR4, c[0x0][0x590] ;  /* 0x0001640000047ab9 */ /* 0x000fe40000000a00 */
[----:B------:R-:W-:Y:S01]  /*1150*/  IMAD.U32 R159, RZ, RZ, UR4 ;  /* 0x00000004ff9f7e24 */ /* 0x000fe2000f8e00ff */
[----:B------:R-:W-:-:S04]  /*1160*/  MOV R160, UR5 ;  /* 0x0000000500a07c02 */ /* 0x000fc80008000f00 */
[----:B------:R-:W-:-:S04]  /*1170*/  ISETP.NE.U32.AND P1, PT, R159, RZ, PT ;  /* 0x000000ff9f00720c */ /* 0x000fc80003f25070 */
[----:B------:R-:W-:-:S13]  /*1180*/  ISETP.NE.AND.EX P0, PT, R160, RZ, PT, P1 ;  /* 0x000000ffa000720c */ /* 0x000fda0003f05310 */
[----:B------:R-:W-:Y:S05]  /*1190*/  @P0 BRA `(.L_x_13) ;  /* 0x00000000002c0947 */ /* 0x000fea0003800000 */
[----:B------:R-:W-:Y:S02]  /*11a0*/  ULDC.64 UR4, c[0x0][0x588] ;  /* 0x0001620000047ab9 */ /* 0x000fe40000000a00 */
[----:B------:R-:W-:-:S04]  /*11b0*/  ISETP.NE.U32.AND P0, PT, RZ, UR4, PT ;  /* 0x00000004ff007c0c */ /* 0x000fc8000bf05070 */
[----:B------:R-:W-:-:S13]  /*11c0*/  ISETP.NE.AND.EX P0, PT, RZ, UR5, PT, P0 ;  /* 0x00000005ff007c0c */ /* 0x000fda000bf05300 */
[----:B------:R-:W-:Y:S05]  /*11d0*/  @!P0 BRA `(.L_x_14) ;  /* 0x0000000000108947 */ /* 0x000fea0003800000 */
[----:B------:R-:W1:Y:S02]  /*11e0*/  LDC.64 R154, c[0x0][0x588] ;  /* 0x00016200ff9a7b82 */ /* 0x000e640000000a00 */
[----:B-1----:R1:W5:Y:S01]  /*11f0*/  LDG.E R154, desc[UR42][R154.64] ;  /* 0x0000002a9a9a7981 */ /* 0x002362000c1e1900 */
[----:B------:R-:W-:Y:S01]  /*1200*/  IMAD.MOV.U32 R152, RZ, RZ, 0x1 ;  /* 0x00000001ff987424 */ /* 0x000fe200078e00ff */
[----:B------:R-:W-:Y:S06]  /*1210*/  BRA `(.L_x_13) ;  /* 0x00000000000c7947 */ /* 0x000fec0003800000 */
.L_x_14:
[----:B------:R-:W-:Y:S01]  /*1220*/  ULDC UR4, c[0x0][0x580] ;  /* 0x0001600000047ab9 */ /* 0x000fe20000000800 */
[----:B------:R-:W-:Y:S01]  /*1230*/  IMAD.MOV.U32 R152, RZ, RZ, 0x1 ;  /* 0x00000001ff987424 */ /* 0x000fe200078e00ff */
[----:B------:R-:W-:-:S07]  /*1240*/  MOV R154, UR4 ;  /* 0x00000004009a7c02 */ /* 0x000fce0008000f00 */
.L_x_13:
[----:B------:R-:W-:Y:S02]  /*1250*/  ULDC.64 UR4, c[0x0][0x5b0] ;  /* 0x00016c0000047ab9 */ /* 0x000fe40000000a00 */
[----:B------:R-:W-:-:S04]  /*1260*/  ISETP.NE.U32.AND P0, PT, RZ, UR4, PT ;  /* 0x00000004ff007c0c */ /* 0x000fc8000bf05070 */
[----:B------:R-:W-:-:S13]  /*1270*/  ISETP.NE.AND.EX P0, PT, RZ, UR5, PT, P0 ;  /* 0x00000005ff007c0c */ /* 0x000fda000bf05300 */
[----:B------:R-:W-:Y:S05]  /*1280*/  @P0 BRA `(.L_x_15) ;  /* 0x0000000000240947 */ /* 0x000fea0003800000 */
[----:B------:R-:W-:Y:S02]  /*1290*/  ULDC.64 UR4, c[0x0][0x5a8] ;  /* 0x00016a0000047ab9 */ /* 0x000fe40000000a00 */
[----:B------:R-:W-:-:S04]  /*12a0*/  ISETP.NE.U32.AND P0, PT, RZ, UR4, PT ;  /* 0x00000004ff007c0c */ /* 0x000fc8000bf05070 */
[----:B------:R-:W-:-:S13]  /*12b0*/  ISETP.NE.AND.EX P0, PT, RZ, UR5, PT, P0 ;  /* 0x00000005ff007c0c */ /* 0x000fda000bf05300 */
[----:B------:R-:W-:Y:S05]  /*12c0*/  @!P0 BRA `(.L_x_16) ;  /* 0x00000000000c8947 */ /* 0x000fea0003800000 */
[----:B------:R-:W1:Y:S02]  /*12d0*/  LDC.64 R4, c[0x0][0x5a8] ;  /* 0x00016a00ff047b82 */ /* 0x000e640000000a00 */
[----:B-1----:R2:W5:Y:S01]  /*12e0*/  LDG.E R155, desc[UR42][R4.64] ;  /* 0x0000002a049b7981 */ /* 0x002562000c1e1900 */
[----:B------:R-:W-:Y:S05]  /*12f0*/  BRA `(.L_x_15) ;  /* 0x0000000000087947 */ /* 0x000fea0003800000 */
.L_x_16:
[----:B------:R-:W-:Y:S02]  /*1300*/  ULDC UR4, c[0x0][0x5a0] ;  /* 0x0001680000047ab9 */ /* 0x000fe40000000800 */
[----:B-1----:R-:W-:-:S07]  /*1310*/  IMAD.U32 R155, RZ, RZ, UR4 ;  /* 0x00000004ff9b7e24 */ /* 0x002fce000f8e00ff */
.L_x_15:
[----:B------:R-:W-:Y:S01]  /*1320*/  LOP3.LUT P2, RZ, R0, 0xff, RZ, 0xc0, !PT ;  /* 0x000000ff00ff7812 */ /* 0x000fe2000784c0ff */
[----:B------:R-:W-:Y:S01]  /*1330*/  UMOV UR36, URZ ;  /* 0x0000003f00247c82 */ /* 0x000fe20008000000 */
[----:B------:R-:W-:-:S11]  /*1340*/  PLOP3.LUT P0, PT, PT, PT, PT, 0x80, 0x0 ;  /* 0x000000000000781c */ /* 0x000fd60003f0f070 */
[----:B------:R-:W-:Y:S05]  /*1350*/  @!P2 BRA `(.L_x_17) ;  /* 0x0000005400a4a947 */ /* 0x000fea0003800000 */
[----:B------:R-:W-:Y:S01]  /*1360*/  ULDC UR4, c[0x0][0x28c] ;  /* 0x0000a30000047ab9 */ /* 0x000fe20000000800 */
[----:B------:R-:W-:Y:S01]  /*1370*/  IMAD.MOV.U32 R153, RZ, RZ, 0x10 ;  /* 0x00000010ff997424 */ /* 0x000fe200078e00ff */
[----:B------:R-:W-:Y:S01]  /*1380*/  UIADD3 UR4, UR4, 0x3f, URZ ;  /* 0x0000003f04047890 */ /* 0x000fe2000fffe03f */
[----:B------:R-:W-:Y:S01]  /*1390*/  LOP3.LUT P0, RZ, R18, 0x4, RZ, 0xc0, !PT ;  /* 0x0000000412ff7812 */ /* 0x000fe2000780c0ff */
[----:B------:R-:W-:Y:S01]  /*13a0*/  ULDC.64 UR54, c[0x0][0x198] ;  /* 0x0000660000367ab9 */ /* 0x000fe20000000a00 */
[----:B------:R-:W-:Y:S01]  /*13b0*/  LOP3.LUT R157, R22, 0x1, RZ, 0xfc, !PT ;  /* 0x00000001169d7812 */ /* 0x000fe200078efcff */
[----:B------:R-:W-:Y:S01]  /*13c0*/  USHF.R.S32.HI UR5, URZ, 0x1f, UR4 ;  /* 0x0000001f3f057899 */ /* 0x000fe20008011404 */
[----:B------:R-:W-:Y:S01]  /*13d0*/  LOP3.LUT R158, R19, 0x1, RZ, 0xfc, !PT ;  /* 0x00000001139e7812 */ /* 0x000fe200078efcff */
[----:B------:R-:W-:Y:S01]  /*13e0*/  UMOV UR48, URZ ;  /* 0x0000003f00307c82 */ /* 0x000fe20008000000 */
[----:B------:R-:W-:Y:S01]  /*13f0*/  SEL R153, R153, 0xfffffff0, !P0 ;  /* 0xfffffff099997807 */ /* 0x000fe20004000000 */
[----:B------:R-:W-:Y:S01]  /*1400*/  ULEA.HI UR5, UR5, UR4, URZ, 0x6 ;  /* 0x0000000405057291 */ /* 0x000fe2000f8f303f */
[----:B------:R-:W-:Y:S01]  /*1410*/  UMOV UR49, URZ ;  /* 0x0000003f00317c82 */ /* 0x000fe20008000000 */
[----:B------:R-:W-:-:S02]  /*1420*/  UMOV UR50, URZ ;  /* 0x0000003f00327c82 */ /* 0x000fc40008000000 */
[----:B------:R-:W-:Y:S01]  /*1430*/  USHF.R.S32.HI UR51, URZ, 0x6, UR5 ;  /* 0x000000063f337899 */ /* 0x000fe20008011405 */
[----:B------:R-:W-:-:S11]  /*1440*/  UMOV UR36, URZ ;  /* 0x0000003f00247c82 */ /* 0x000fd60008000000 */
.L_x_129:
[----:B------:R-:W-:Y:S01]  /*1450*/  LOP3.LUT R0, R18, 0x80, RZ, 0xc0, !PT ;  /* 0x0000008012007812 */ /* 0x000fe200078ec0ff */
[----:B------:R-:W3:Y:S01]  /*1460*/  S2UR UR52, SR_CgaCtaId ;  /* 0x00000000003479c3 */ /* 0x000ee20000008800 */
[----:B------:R-:W-:Y:S02]  /*1470*/  UMOV UR53, 0x400 ;  /* 0x0000040000357882 */ /* 0x000fe40000000000 */
[----:B------:R-:W-:-:S06]  /*1480*/  SHF.R.U32.HI R0, RZ, 0x7, R0 ;  /* 0x00000007ff007819 */ /* 0x000fcc0000011600 */
[----:B------:R-:W4:Y:S01]  /*1490*/  SHFL.IDX PT, R0, R0, RZ, 0x1f ;  /* 0x00001fff00007589 */ /* 0x000f2200000e0000 */
[----:B---3--:R-:W-:Y:S01]  /*14a0*/  ULEA UR53, UR52, UR53, 0x18 ;  /* 0x0000003534357291 */ /* 0x008fe2000f8ec03f */
[----:B----4-:R-:W-:-:S13]  /*14b0*/  R2UR UR4, R0 ;  /* 0x00000000000472ca */ /* 0x010fda00000e0000 */
[----:B------:R-:W-:-:S04]  /*14c0*/  ULEA.HI UR5, UR4, UR4, URZ, 0x1 ;  /* 0x0000000404057291 */ /* 0x000fc8000f8f083f */
[----:B------:R-:W-:-:S04]  /*14d0*/  ULOP3.LUT UR5, UR5, 0x7fffe, URZ, 0xc0, !UPT ;  /* 0x0007fffe05057892 */ /* 0x000fc8000f8ec03f */
[----:B------:R-:W-:-:S03]  /*14e0*/  UIADD3 UR5, UR4, -UR5, URZ ;  /* 0x8000000504057290 */ /* 0x000fc6000fffe03f */
[----:B------:R-:W-:Y:S01]  /*14f0*/  ULDC UR4, c[0x0][0x28c] ;  /* 0x0000a30000047ab9 */ /* 0x000fe20000000800 */
[----:B------:R-:W-:Y:S01]  /*1500*/  ULEA UR5, UR5, UR53, 0xd ;  /* 0x0000003505057291 */ /* 0x000fe2000f8e683f */
[----:B------:R-:W-:-:S03]  /*1510*/  ISETP.LT.AND P0, PT, RZ, UR4, PT ;  /* 0x00000004ff007c0c */ /* 0x000fc6000bf01270 */
[----:B------:R-:W-:-:S04]  /*1520*/  UIADD3 UR5, UR5, 0x8400, URZ ;  /* 0x0000840005057890 */ /* 0x000fc8000fffe03f */
[----:B------:R-:W-:-:S04]  /*1530*/  USHF.R.U32.HI UR5, URZ, 0x4, UR5 ;  /* 0x000000043f057899 */ /* 0x000fc80008011605 */
[----:B------:R-:W-:Y:S02]  /*1540*/  ULOP3.LUT UR44, UR5, 0x3fff, URZ, 0xc0, !UPT ;  /* 0x00003fff052c7892 */ /* 0x000fe4000f8ec03f */
[----:B-1----:R-:W-:Y:S10]  /*1550*/  @P0 BRA `(.L_x_18) ;  /* 0x0000000000400947 */ /* 0x002ff40003800000 */
[----:B------:R-:W-:Y:S01]  /*1560*/  MOV R0, 0x0 ;  /* 0x0000000000007802 */ /* 0x000fe20000000f00 */
[----:B------:R-:W-:Y:S01]  /*1570*/  ULDC.64 UR4, c[0x4][0x70] ;  /* 0x01001c0000047ab9 */ /* 0x000fe20000000a00 */
[----:B------:R-:W-:Y:S01]  /*1580*/  ULDC.64 UR6, c[0x4][0x8] ;  /* 0x0100020000067ab9 */ /* 0x000fe20000000a00 */
[----:B--2---:R-:W-:Y:S01]  /*1590*/  MOV R4, UR4 ;  /* 0x0000000400047c02 */ /* 0x004fe20008000f00 */
[----:B------:R2:W3:Y:S01]  /*15a0*/  LDC.64 R14, c[0x4][R0] ;  /* 0x01000000000e7b82 */ /* 0x0004e20000000a00 */
[----:B------:R-:W-:Y:S01]  /*15b0*/  IMAD.U32 R5, RZ, RZ, UR5 ;  /* 0x00000005ff057e24 */ /* 0x000fe2000f8e00ff */
[----:B------:R-:W-:Y:S01]  /*15c0*/  ULDC.64 UR4, c[0x4][0x78] ;  /* 0x01001e0000047ab9 */ /* 0x000fe20000000a00 */
[----:B------:R-:W-:Y:S01]  /*15d0*/  IMAD.U32 R10, RZ, RZ, UR6 ;  /* 0x00000006ff0a7e24 */ /* 0x000fe2000f8e00ff */
[----:B------:R-:W-:Y:S01]  /*15e0*/  MOV R7, UR5 ;  /* 0x0000000500077c02 */ /* 0x000fe20008000f00 */
[----:B------:R-:W-:Y:S01]  /*15f0*/  IMAD.U32 R6, RZ, RZ, UR4 ;  /* 0x00000004ff067e24 */ /* 0x000fe2000f8e00ff */
[----:B------:R-:W-:Y:S01]  /*1600*/  MOV R8, 0x1e1 ;  /* 0x000001e100087802 */ /* 0x000fe20000000f00 */
[----:B------:R-:W-:-:S02]  /*1610*/  IMAD.U32 R11, RZ, RZ, UR7 ;  /* 0x00000007ff0b7e24 */ /* 0x000fc4000f8e00ff */
[----:B------:R-:W-:Y:S02]  /*1620*/  IMAD.MOV.U32 R12, RZ, RZ, 0x1 ;  /* 0x00000001ff0c7424 */ /* 0x000fe400078e00ff */
[----:B--2---:R-:W-:-:S07]  /*1630*/  IMAD.MOV.U32 R13, RZ, RZ, RZ ;  /* 0x000000ffff0d7224 */ /* 0x004fce00078e00ff */
[----:B------:R-:W-:-:S07]  /*1640*/  LEPC R20, `(.L_x_18) ;  /* 0x000000001014794e */ /* 0x000fce0000000000 */
[----:B-1-3-5:R-:W-:Y:S05]  /*1650*/  CALL.ABS.NOINC R14 ;  /* 0x000000000e007343 */ /* 0x02afea0003c00000 */
.L_x_18:
[----:B------:R-:W-:-:S13]  /*1660*/  ISETP.NE.AND P0, PT, R157, 0x3, PT ;  /* 0x000000039d00780c */ /* 0x000fda0003f05270 */
[----:B------:R-:W-:Y:S05]  /*1670*/  @!P0 BRA `(.L_x_19) ;  /* 0x0000000000048947 */ /* 0x000fea0003800000 */
[----:B------:R-:W-:Y:S01]  /*1680*/  BPT.TRAP 0x1 ;  /* 0x000000040000795c */ /* 0x000fe20000300000 */
.L_x_19:
[----:B------:R-:W-:Y:S01]  /*1690*/  IMAD.U32 R0, RZ, RZ, UR49 ;  /* 0x00000031ff007e24 */ /* 0x000fe2000f8e00ff */
[----:B------:R-:W-:-:S04]  /*16a0*/  MOV R3, UR50 ;  /* 0x0000003200037c02 */ /* 0x000fc80008000f00 */
[----:B------:R-:W-:Y:S02]  /*16b0*/  LEA R3, R3, UR53, 0x3 ;  /* 0x0000003503037c11 */ /* 0x000fe4000f8e18ff */
[----:B------:R-:W-:-:S04]  /*16c0*/  SHF.L.U32 R0, R0, 0x1f, RZ ;  /* 0x0000001f00007819 */ /* 0x000fc800000006ff */
[----:B------:R3:W4:Y:S01]  /*16d0*/  SYNCS.PHASECHK.TRANS64.TRYWAIT P1, [R3+URZ], R0 ;  /* 0x00000000030075a7 */ /* 0x000722000802017f */
[----:B------:R-:W-:Y:S05]  /*16e0*/  @!P0 BRA `(.L_x_20) ;  /* 0x0000000000048947 */ /* 0x000fea0003800000 */
[----:B------:R-:W-:Y:S01]  /*16f0*/  BPT.TRAP 0x1 ;  /* 0x000000040000795c */ /* 0x000fe20000300000 */
.L_x_20:
[----:B----4-:R-:W-:Y:S05]  /*1700*/  @P1 BRA `(.L_x_21) ;  /* 0x0000000000081947 */ /* 0x010fea0003800000 */
[----:B------:R-:W4:Y:S02]  /*1710*/  SYNCS.PHASECHK.TRANS64.TRYWAIT P1, [R3+URZ], R0 ;  /* 0x00000000030075a7 */ /* 0x000f24000802017f */
[----:B----4-:R-:W-:Y:S05]  /*1720*/  @!P1 BRA `(.L_x_22) ;  /* 0x0000008000cc9947 */ /* 0x010fea0003800000 */
.L_x_21:
[----:B------:R-:W-:-:S04]  /*1730*/  UISETP.LT.AND UP0, UPT, UR51, 0x1, UPT ;  /* 0x000000013300788c */ /* 0x000fc8000bf01270 */
[----:B------:R-:W-:-:S06]  /*1740*/  USEL UR4, UR51, 0x1, UP0 ;  /* 0x0000000133047887 */ /* 0x000fcc0008000000 */
[----:B---34-:R-:W-:Y:S01]  /*1750*/  IMAD.U32 R0, RZ, RZ, UR4 ;  /* 0x00000004ff007e24 */ /* 0x018fe2000f8e00ff */
[----:B------:R-:W-:Y:S05]  /*1760*/  WARPSYNC.ALL ;  /* 0x0000000000007948 */ /* 0x000fea0003800000 */
[----:B------:R-:W-:-:S04]  /*1770*/  IADD3 R0, -R0, UR51, RZ ;  /* 0x0000003300007c10 */ /* 0x000fc8000fffe1ff */
[----:B------:R-:W-:Y:S01]  /*1780*/  ISETP.GE.AND P1, PT, R0, 0x1, PT ;  /* 0x000000010000780c */ /* 0x000fe20003f26270 */
[----:B------:R-:W-:Y:S01]  /*1790*/  UIADD3 UR4, UR53, 0x28400, URZ ;  /* 0x0002840035047890 */ /* 0x000fe2000fffe03f */
[----:B------:R-:W-:Y:S01]  /*17a0*/  WARPGROUP.ARRIVE ;  /* 0x00000000000079c5 */ /* 0x000fe20000000000 */
[----:B------:R-:W-:Y:S02]  /*17b0*/  ULOP3.LUT UR8, UR44, 0x10000, URZ, 0xfc, !UPT ;  /* 0x000100002c087892 */ /* 0x000fe4000f8efc3f */
[----:B------:R-:W-:Y:S02]  /*17c0*/  USHF.R.U32.HI UR4, URZ, 0x4, UR4 ;  /* 0x000000043f047899 */ /* 0x000fe40008011604 */
[----:B------:R-:W-:Y:S02]  /*17d0*/  ULEA UR10, UR50, UR8, 0xb ;  /* 0x00000008320a7291 */ /* 0x000fe4000f8e583f */
[----:B------:R-:W-:Y:S01]  /*17e0*/  ULOP3.LUT UR4, UR4, 0x3fff, URZ, 0xc0, !UPT ;  /* 0x00003fff04047892 */ /* 0x000fe2000f8ec03f */
[----:B------:R-:W-:Y:S01]  /*17f0*/  UMOV UR5, 0x40000040 ;  /* 0x4000004000057882 */ /* 0x000fe20000000000 */
[----:B------:R-:W-:-:S02]  /*1800*/  UMOV UR7, 0x40000040 ;  /* 0x4000004000077882 */ /* 0x000fc40000000000 */
[----:B------:R-:W-:-:S03]  /*1810*/  ULOP3.LUT UR9, UR4, 0x10000, URZ, 0xfc, !UPT ;  /* 0x0001000004097892 */ /* 0x000fc6000f8efc3f */
[----:B------:R-:W-:Y:S01]  /*1820*/  UMOV UR4, UR10 ;  /* 0x0000000a00047c82 */ /* 0x000fe20008000000 */
[----:B------:R-:W-:-:S07]  /*1830*/  ULEA UR11, UR50, UR9, 0xa ;  /* 0x00000009320b7291 */ /* 0x000fce000f8e503f */
[----:B------:R-:W-:Y:S02]  /*1840*/  UMOV UR6, UR11 ;  /* 0x0000000b00067c82 */ /* 0x000fe40008000000 */
[----:B------:R-:W-:Y:S01]  /*1850*/  HGMMA.64x128x16.F32 R88, gdesc[UR4], RZ, !UPT, gsb0 ;  /* 0x01e00000045879f0 */ /* 0x000fe2000c0008ff */
[----:B------:R-:W-:Y:S01]  /*1860*/  UIADD3 UR4, UR10, 0x400, URZ ;  /* 0x000004000a047890 */ /* 0x000fe2000fffe03f */
[----:B------:R-:W-:Y:S01]  /*1870*/  UMOV UR5, 0x40000040 ;  /* 0x4000004000057882 */ /* 0x000fe20000000000 */
[----:B------:R-:W-:Y:S02]  /*1880*/  WARPGROUP.DEPBAR.LE gsb0, 0x0 ;  /* 0x00008000000079c5 */ /* 0x000fe40000010000 */
[----:B------:R-:W-:-:S07]  /*1890*/  WARPGROUP.ARRIVE ;  /* 0x00000000000079c5 */ /* 0x000fce0000000000 */
[----:B------:R-:W-:Y:S01]  /*18a0*/  HGMMA.64x128x16.F32 R24, gdesc[UR4], RZ, !UPT, gsb0 ;  /* 0x01e00000041879f0 */ /* 0x000fe2000c0008ff */
[----:B------:R-:W-:Y:S02]  /*18b0*/  UIADD3 UR4, UR10, 0x2, URZ ;  /* 0x000000020a047890 */ /* 0x000fe4000fffe03f */
[----:B------:R-:W-:Y:S01]  /*18c0*/  UIADD3 UR6, UR11, 0x2, URZ ;  /* 0x000000020b067890 */ /* 0x000fe2000fffe03f */
[----:B------:R-:W-:Y:S01]  /*18d0*/  UMOV UR5, 0x40000040 ;  /* 0x4000004000057882 */ /* 0x000fe20000000000 */
[----:B------:R-:W-:Y:S01]  /*18e0*/  UMOV UR7, 0x40000040 ;  /* 0x4000004000077882 */ /* 0x000fe20000000000 */
[----:B------:R-:W-:Y:S02]  /*18f0*/  WARPGROUP.DEPBAR.LE gsb0, 0x0 ;  /* 0x00008000000079c5 */ /* 0x000fe40000010000 */
[----:B------:R-:W-:-:S06]  /*1900*/  WARPGROUP.ARRIVE ;  /* 0x00000000000079c5 */ /* 0x000fcc0000000000 */
[----:B------:R-:W-:Y:S01]  /*1910*/  HGMMA.64x128x16.F32 R88, gdesc[UR4], R88, gsb0 ;  /* 0x01e00000045879f0 */ /* 0x000fe20008000858 */
[----:B------:R-:W-:Y:S01]  /*1920*/  UIADD3 UR4, UR10, 0x402, URZ ;  /* 0x000004020a047890 */ /* 0x000fe2000fffe03f */
[----:B------:R-:W-:Y:S01]  /*1930*/  UMOV UR5, 0x40000040 ;  /* 0x4000004000057882 */ /* 0x000fe20000000000 */
[----:B------:R-:W-:Y:S02]  /*1940*/  WARPGROUP.DEPBAR.LE gsb0, 0x0 ;  /* 0x00008000000079c5 */ /* 0x000fe40000010000 */
[----:B------:R-:W-:-:S07]  /*1950*/  WARPGROUP.ARRIVE ;  /* 0x00000000000079c5 */ /* 0x000fce0000000000 */
[----:B------:R-:W-:Y:S01]  /*1960*/  HGMMA.64x128x16.F32 R24, gdesc[UR4], R24, gsb0 ;  /* 0x01e00000041879f0 */ /* 0x000fe20008000818 */
        /* <DEDUP_REMOVED lines=23> */
[----:B------:R-:W-:Y:S03]  /*1ae0*/  HGMMA.64x128x16.F32 R24, gdesc[UR4], R24, gsb0 ;  /* 0x01e00000041879f0 */ /* 0x000fe60008000818 */
[----:B------:R-:W-:Y:S02]  /*1af0*/  WARPGROUP.DEPBAR.LE gsb0, 0x0 ;  /* 0x00008000000079c5 */ /* 0x000fe40000010000 */
[----:B------:R-:W-:Y:S05]  /*1b00*/  @!P1 BRA `(.L_x_23) ;  /* 0x00000004005c9947 */ /* 0x000fea0003800000 */
[----:B------:R-:W-:Y:S02]  /*1b10*/  UIADD3 UR10, UR50, 0x1, URZ ;  /* 0x00000001320a7890 */ /* 0x000fe4000fffe03f */
[----:B------:R-:W-:Y:S02]  /*1b20*/  UMOV UR11, UR50 ;  /* 0x00000032000b7c82 */ /* 0x000fe40008000000 */
[----:B------:R-:W-:-:S04]  /*1b30*/  UISETP.NE.AND UP0, UPT, UR10, 0x4, UPT ;  /* 0x000000040a00788c */ /* 0x000fc8000bf05270 */
[----:B------:R-:W-:Y:S02]  /*1b40*/  USEL UR4, URZ, 0x1, UP0 ;  /* 0x000000013f047887 */ /* 0x000fe40008000000 */
[----:B------:R-:W-:Y:S02]  /*1b50*/  USEL UR10, UR10, URZ, UP0 ;  /* 0x0000003f0a0a7287 */ /* 0x000fe40008000000 */
[----:B------:R-:W-:-:S06]  /*1b60*/  ULOP3.LUT UR4, UR49, UR4, URZ, 0x3c, !UPT ;  /* 0x0000000431047292 */ /* 0x000fcc000f8e3c3f */
[----:B--2---:R-:W-:-:S07]  /*1b70*/  MOV R5, UR4 ;  /* 0x0000000400057c02 */ /* 0x004fce0008000f00 */
.L_x_30:
[----:B--23--:R-:W-:Y:S05]  /*1b80*/  @!P0 BRA `(.L_x_24) ;  /* 0x0000000000048947 */ /* 0x00cfea0003800000 */
[----:B------:R-:W-:Y:S01]  /*1b90*/  BPT.TRAP 0x1 ;  /* 0x000000040000795c */ /* 0x000fe20000300000 */
.L_x_24:
[----:B------:R-:W-:Y:S01]  /*1ba0*/  ULEA UR4, UR10, UR53, 0x3 ;  /* 0x000000350a047291 */ /* 0x000fe2000f8e183f */
[----:B------:R-:W-:-:S08]  /*1bb0*/  SHF.L.U32 R3, R5, 0x1f, RZ ;  /* 0x0000001f05037819 */ /* 0x000fd000000006ff */
[----:B------:R2:W3:Y:S01]  /*1bc0*/  SYNCS.PHASECHK.TRANS64.TRYWAIT P1, [UR4], R3 ;  /* 0x00000003ff0075a7 */ /* 0x0004e20008020144 */
[----:B------:R-:W-:Y:S05]  /*1bd0*/  @!P0 BRA `(.L_x_25) ;  /* 0x0000000000048947 */ /* 0x000fea0003800000 */
[----:B------:R-:W-:Y:S01]  /*1be0*/  BPT.TRAP 0x1 ;  /* 0x000000040000795c */ /* 0x000fe20000300000 */
.L_x_25:
[----:B---3--:R-:W-:Y:S05]  /*1bf0*/  @P1 BRA `(.L_x_26) ;  /* 0x0000000000081947 */ /* 0x008fea0003800000 */
[----:B------:R-:W3:Y:S02]  /*1c00*/  SYNCS.PHASECHK.TRANS64.TRYWAIT P1, [UR4], R3 ;  /* 0x00000003ff0075a7 */ /* 0x000ee40008020144 */
[----:B---3--:R-:W-:Y:S05]  /*1c10*/  @!P1 BRA `(.L_x_27) ;  /* 0x0000007c00a49947 */ /* 0x008fea0003800000 */
.L_x_26:
[----:B------:R-:W-:Y:S01]  /*1c20*/  ULEA UR12, UR10, UR8, 0xb ;  /* 0x000000080a0c7291 */ /* 0x000fe2000f8e583f */
[----:B------:R-:W-:Y:S01]  /*1c30*/  WARPGROUP.ARRIVE ;  /* 0x00000000000079c5 */ /* 0x000fe20000000000 */
[----:B------:R-:W-:Y:S01]  /*1c40*/  ULEA UR13, UR10, UR9, 0xa ;  /* 0x000000090a0d7291 */ /* 0x000fe2000f8e503f */
[----:B------:R-:W-:Y:S01]  /*1c50*/  UMOV UR5, 0x40000040 ;  /* 0x4000004000057882 */ /* 0x000fe20000000000 */
[----:B------:R-:W-:-:S03]  /*1c60*/  UMOV UR7, 0x40000040 ;  /* 0x4000004000077882 */ /* 0x000fc60000000000 */
[----:B------:R-:W-:Y:S02]  /*1c70*/  UMOV UR4, UR12 ;  /* 0x0000000c00047c82 */ /* 0x000fe40008000000 */
[----:B------:R-:W-:Y:S02]  /*1c80*/  UMOV UR6, UR13 ;  /* 0x0000000d00067c82 */ /* 0x000fe40008000000 */
        /* <DEDUP_REMOVED lines=44> */
[----:B------:R-:W-:Y:S01]  /*1f50*/  BPT.TRAP 0x1 ;  /* 0x000000040000795c */ /* 0x000fe20000300000 */
.L_x_28:
[----:B------:R-:W-:Y:S01]  /*1f60*/  ULEA UR4, UR11, UR53, 0x3 ;  /* 0x000000350b047291 */ /* 0x000fe2000f8e183f */
[----:B------:R-:W-:-:S03]  /*1f70*/  ISETP.GT.U32.AND P1, PT, R22, 0x1, PT ;  /* 0x000000011600780c */ /* 0x000fc60003f24070 */
[----:B------:R-:W-:-:S04]  /*1f80*/  UIADD3 UR4, UR4, 0x20, URZ ;  /* 0x0000002004047890 */ /* 0x000fc8000fffe03f */
[----:B------:R-:W-:-:S09]  /*1f90*/  UPRMT UR4, URZ, 0x654, UR4 ;  /* 0x000006543f047896 */ /* 0x000fd20008000004 */
[----:B------:R-:W-:Y:S01]  /*1fa0*/  SYNCS.ARRIVE.TRANS64.RED.A1T0 RZ, [UR4], RZ ;  /* 0x000000ffffff79a7 */ /* 0x000fe20008100404 */
[----:B------:R-:W-:Y:S05]  /*1fb0*/  @P1 BRA `(.L_x_29) ;  /* 0x0000000000041947 */ /* 0x000fea0003800000 */
[----:B------:R-:W-:Y:S01]  /*1fc0*/  BPT.TRAP 0x1 ;  /* 0x000000040000795c */ /* 0x000fe20000300000 */
.L_x_29:
[----:B------:R-:W-:Y:S01]  /*1fd0*/  UIADD3 UR10, UR10, 0x1, URZ ;  /* 0x000000010a0a7890 */ /* 0x000fe2000fffe03f */
[C---:B------:R-:W-:Y:S01]  /*1fe0*/  ISETP.GT.AND P1, PT, R0.reuse, 0x1, PT ;  /* 0x000000010000780c */ /* 0x040fe20003f24270 */
[----:B------:R-:W-:Y:S01]  /*1ff0*/  UIADD3 UR11, UR11, 0x1, URZ ;  /* 0x000000010b0b7890 */ /* 0x000fe2000fffe03f */
[----:B------:R-:W-:Y:S01]  /*2000*/  VIADD R0, R0, 0xffffffff ;  /* 0xffffffff00007836 */ /* 0x000fe20000000000 */
[----:B------:R-:W-:Y:S02]  /*2010*/  UISETP.NE.AND UP0, UPT, UR10, 0x4, UPT ;  /* 0x000000040a00788c */ /* 0x000fe4000bf05270 */
[----:B------:R-:W-:Y:S02]  /*2020*/  UISETP.NE.AND UP1, UPT, UR11, 0x4, UPT ;  /* 0x000000040b00788c */ /* 0x000fe4000bf25270 */
[----:B------:R-:W-:Y:S02]  /*2030*/  USEL UR4, URZ, 0x1, UP0 ;  /* 0x000000013f047887 */ /* 0x000fe40008000000 */
[----:B------:R-:W-:-:S02]  /*2040*/  USEL UR10, UR10, URZ, UP0 ;  /* 0x0000003f0a0a7287 */ /* 0x000fc40008000000 */
[----:B------:R-:W-:Y:S02]  /*2050*/  USEL UR11, UR11, URZ, UP1 ;  /* 0x0000003f0b0b7287 */ /* 0x000fe40008800000 */
[----:B------:R-:W-:Y:S01]  /*2060*/  LOP3.LUT R5, R5, UR4, RZ, 0x3c, !PT ;  /* 0x0000000405057c12 */ /* 0x000fe2000f8e3cff */
[----:B------:R-:W-:Y:S09]  /*2070*/  @P1 BRA `(.L_x_30) ;  /* 0xfffffff800c01947 */ /* 0x000ff2000383ffff */
.L_x_23:
[----:B------:R-:W4:Y:S02]  /*2080*/  LDC R0, c[0x0][0x28c] ;  /* 0x0000a300ff007b82 */ /* 0x000f240000000800 */
[----:B----4-:R-:W-:-:S13]  /*2090*/  ISETP.GE.AND P1, PT, R0, 0x1, PT ;  /* 0x000000010000780c */ /* 0x010fda0003f26270 */
[----:B------:R-:W-:Y:S05]  /*20a0*/  @!P1 BRA `(.L_x_31) ;  /* 0x0000000000349947 */ /* 0x000fea0003800000 */
[----:B------:R-:W-:Y:S05]  /*20b0*/  @!P0 BRA `(.L_x_32) ;  /* 0x0000000000048947 */ /* 0x000fea0003800000 */
[----:B------:R-:W-:Y:S01]  /*20c0*/  BPT.TRAP 0x1 ;  /* 0x000000040000795c */ /* 0x000fe20000300000 */
.L_x_32:
[----:B------:R-:W-:Y:S01]  /*20d0*/  UISETP.LT.AND UP0, UPT, UR51, 0x1, UPT ;  /* 0x000000013300788c */ /* 0x000fe2000bf01270 */
[----:B------:R-:W-:-:S03]  /*20e0*/  ISETP.GT.U32.AND P0, PT, R22, 0x1, PT ;  /* 0x000000011600780c */ /* 0x000fc60003f04070 */
[----:B------:R-:W-:-:S04]  /*20f0*/  USEL UR4, UR51, 0x1, UP0 ;  /* 0x0000000133047887 */ /* 0x000fc80008000000 */
[----:B------:R-:W-:-:S04]  /*2100*/  UIADD3 UR4, UR50, UR51, -UR4 ;  /* 0x0000003332047290 */ /* 0x000fc8000fffe804 */
[----:B------:R-:W-:-:S04]  /*2110*/  USHF.L.U32 UR4, UR4, 0x3, URZ ;  /* 0x0000000304047899 */ /* 0x000fc8000800063f */
[----:B------:R-:W-:-:S04]  /*2120*/  ULOP3.LUT UR4, UR4, 0x18, URZ, 0xc0, !UPT ;  /* 0x0000001804047892 */ /* 0x000fc8000f8ec03f */
[----:B------:R-:W-:-:S04]  /*2130*/  UIADD3 UR4, UR53, 0x20, UR4 ;  /* 0x0000002035047890 */ /* 0x000fc8000fffe004 */
[----:B------:R-:W-:-:S09]  /*2140*/  UPRMT UR4, URZ, 0x654, UR4 ;  /* 0x000006543f047896 */ /* 0x000fd20008000004 */
[----:B------:R-:W-:Y:S01]  /*2150*/  SYNCS.ARRIVE.TRANS64.RED.A1T0 RZ, [UR4], RZ ;  /* 0x000000ffffff79a7 */ /* 0x000fe20008100404 */
[----:B------:R-:W-:Y:S05]  /*2160*/  @P0 BRA `(.L_x_31) ;  /* 0x0000000000040947 */ /* 0x000fea0003800000 */
[----:B------:R-:W-:Y:S01]  /*2170*/  BPT.TRAP 0x1 ;  /* 0x000000040000795c */ /* 0x000fe20000300000 */
.L_x_31:
[----:B------:R-:W-:Y:S01]  /*2180*/  UIADD3 UR4, UR53, 0x200, URZ ;  /* 0x0000020035047890 */ /* 0x000fe2000fffe03f */
[----:B------:R-:W-:Y:S02]  /*2190*/  R2UR UR46, R23 ;  /* 0x00000000172e72ca */ /* 0x000fe400000e0000 */
[----:B------:R-:W-:Y:S01]  /*21a0*/  R2UR UR45, R156 ;  /* 0x000000009c2d72ca */ /* 0x000fe200000e0000 */
[----:B------:R-:W-:-:S06]  /*21b0*/  ULOP3.LUT UP0, URZ, UR4, 0x1bf, URZ, 0xc0, !UPT ;  /* 0x000001bf043f7892 */ /* 0x000fcc000f80c03f */
[----:B------:R-:W-:-:S04]  /*21c0*/  PLOP3.LUT P0, PT, PT, PT, UP0, 0x80, 0x0 ;  /* 0x000000000000781c */ /* 0x000fc80003f0f008 */
[----:B------:R-:W-:Y:S02]  /*21d0*/  USHF.L.U32 UR46, UR46, 0x8, URZ ;  /* 0x000000082e2e7899 */ /* 0x000fe4000800063f */
[----:B------:R-:W-:-:S07]  /*21e0*/  USHF.L.U32 UR45, UR45, 0x7, URZ ;  /* 0x000000072d2d7899 */ /* 0x000fce000800063f */
[----:B------:R-:W-:Y:S05]  /*21f0*/  @!P0 BRA `(.L_x_33) ;  /* 0x00000000007c8947 */ /* 0x000fea0003800000 */
[----:B------:R-:W-:Y:S01]  /*2200*/  MOV R23, 0x0 ;  /* 0x0000000000177802 */ /* 0x000fe20000000f00 */
[----:B------:R-:W-:Y:S01]  /*2210*/  ULDC.64 UR4, c[0x4][0x80] ;  /* 0x0100200000047ab9 */ /* 0x000fe20000000a00 */
[----:B------:R-:W-:Y:S01]  /*2220*/  ULDC.64 UR6, c[0x4][0x10] ;  /* 0x0100040000067ab9 */ /* 0x000fe20000000a00 */
[----:B--23--:R-:W-:Y:S01]  /*2230*/  IMAD.U32 R4, RZ, RZ, UR4 ;  /* 0x00000004ff047e24 */ /* 0x00cfe2000f8e00ff */
[----:B------:R2:W3:Y:S01]  /*2240*/  LDC.64 R14, c[0x4][R23] ;  /* 0x01000000170e7b82 */ /* 0x0004e20000000a00 */
[----:B------:R-:W-:Y:S01]  /*2250*/  MOV R5, UR5 ;  /* 0x0000000500057c02 */ /* 0x000fe20008000f00 */
[----:B------:R-:W-:Y:S01]  /*2260*/  ULDC.64 UR4, c[0x4][0x88] ;  /* 0x0100220000047ab9 */ /* 0x000fe20000000a00 */
[----:B------:R-:W-:Y:S01]  /*2270*/  MOV R10, UR6 ;  /* 0x00000006000a7c02 */ /* 0x000fe20008000f00 */
[----:B------:R-:W-:Y:S01]  /*2280*/  IMAD.U32 R6, RZ, RZ, UR4 ;  /* 0x00000004ff067e24 */ /* 0x000fe2000f8e00ff */
[----:B------:R-:W-:Y:S01]  /*2290*/  MOV R12, 0x1 ;  /* 0x00000001000c7802 */ /* 0x000fe20000000f00 */
[----:B------:R-:W-:-:S02]  /*22a0*/  IMAD.U32 R7, RZ, RZ, UR5 ;  /* 0x00000005ff077e24 */ /* 0x000fc4000f8e00ff */
[----:B------:R-:W-:Y:S02]  /*22b0*/  IMAD.U32 R11, RZ, RZ, UR7 ;  /* 0x00000007ff0b7e24 */ /* 0x000fe4000f8e00ff */
[----:B------:R-:W-:Y:S02]  /*22c0*/  IMAD.MOV.U32 R8, RZ, RZ, 0x70 ;  /* 0x00000070ff087424 */ /* 0x000fe400078e00ff */
[----:B--2---:R-:W-:-:S07]  /*22d0*/  IMAD.MOV.U32 R13, RZ, RZ, RZ ;  /* 0x000000ffff0d7224 */ /* 0x004fce00078e00ff */
[----:B------:R-:W-:-:S07]  /*22e0*/  LEPC R20, `(.L_x_34) ;  /* 0x000000001014794e */ /* 0x000fce0000000000 */
[----:B-1-3-5:R-:W-:Y:S05]  /*22f0*/  CALL.ABS.NOINC R14 ;  /* 0x000000000e007343 */ /* 0x02afea0003c00000 */
.L_x_34:
[----:B------:R1:W2:Y:S01]  /*2300*/  LDC.64 R14, c[0x4][R23] ;  /* 0x01000000170e7b82 */ /* 0x0002a20000000a00 */
[----:B------:R-:W-:Y:S01]  /*2310*/  ULDC.64 UR4, c[0x4][0x80] ;  /* 0x0100200000047ab9 */ /* 0x000fe20000000a00 */
[----:B------:R-:W-:Y:S01]  /*2320*/  ULDC.64 UR6, c[0x4][0x10] ;  /* 0x0100040000067ab9 */ /* 0x000fe20000000a00 */
[----:B------:R-:W-:Y:S01]  /*2330*/  IMAD.U32 R4, RZ, RZ, UR4 ;  /* 0x00000004ff047e24 */ /* 0x000fe2000f8e00ff */
[----:B------:R-:W-:Y:S01]  /*2340*/  MOV R5, UR5 ;  /* 0x0000000500057c02 */ /* 0x000fe20008000f00 */
[----:B------:R-:W-:Y:S01]  /*2350*/  ULDC.64 UR4, c[0x4][0x88] ;  /* 0x0100220000047ab9 */ /* 0x000fe20000000a00 */
[----:B------:R-:W-:Y:S01]  /*2360*/  MOV R10, UR6 ;  /* 0x00000006000a7c02 */ /* 0x000fe20008000f00 */
[----:B------:R-:W-:Y:S01]  /*2370*/  IMAD.U32 R6, RZ, RZ, UR4 ;  /* 0x00000004ff067e24 */ /* 0x000fe2000f8e00ff */
[----:B------:R-:W-:Y:S01]  /*2380*/  MOV R12, 0x1 ;  /* 0x00000001000c7802 */ /* 0x000fe20000000f00 */
[----:B------:R-:W-:Y:S02]  /*2390*/  IMAD.U32 R7, RZ, RZ, UR5 ;  /* 0x00000005ff077e24 */ /* 0x000fe4000f8e00ff */
[----:B------:R-:W-:-:S02]  /*23a0*/  IMAD.U32 R11, RZ, RZ, UR7 ;  /* 0x00000007ff0b7e24 */ /* 0x000fc4000f8e00ff */
[----:B------:R-:W-:Y:S02]  /*23b0*/  IMAD.MOV.U32 R8, RZ, RZ, 0x70 ;  /* 0x00000070ff087424 */ /* 0x000fe400078e00ff */
[----:B-1----:R-:W-:-:S07]  /*23c0*/  IMAD.MOV.U32 R13, RZ, RZ, RZ ;  /* 0x000000ffff0d7224 */ /* 0x002fce00078e00ff */
[----:B------:R-:W-:-:S07]  /*23d0*/  LEPC R20, `(.L_x_33) ;  /* 0x000000001014794e */ /* 0x000fce0000000000 */
[----:B--2---:R-:W-:Y:S05]  /*23e0*/  CALL.ABS.NOINC R14 ;  /* 0x000000000e007343 */ /* 0x004fea0003c00000 */
.L_x_33:
[----:B------:R-:W-:Y:S02]  /*23f0*/  ULDC.64 UR4, c[0x0][0x590] ;  /* 0x0001640000047ab9 */ /* 0x000fe40000000a00 */
[----:B------:R-:W-:Y:S01]  /*2400*/  IMAD.U32 R159, RZ, RZ, UR4 ;  /* 0x00000004ff9f7e24 */ /* 0x000fe2000f8e00ff */
[----:B------:R-:W-:-:S04]  /*2410*/  MOV R160, UR5 ;  /* 0x0000000500a07c02 */ /* 0x000fc80008000f00 */
[----:B------:R-:W-:-:S04]  /*2420*/  ISETP.NE.U32.AND P0, PT, R159, RZ, PT ;  /* 0x000000ff9f00720c */ /* 0x000fc80003f05070 */
[----:B------:R-:W-:-:S13]  /*2430*/  ISETP.NE.AND.EX P0, PT, R160, RZ, PT, P0 ;  /* 0x000000ffa000720c */ /* 0x000fda0003f05300 */
[----:B------:R-:W-:Y:S05]  /*2440*/  @!P0 BRA `(.L_x_35) ;  /* 0x0000000000348947 */ /* 0x000fea0003800000 */
[----:B------:R-:W-:Y:S02]  /*2450*/  ULDC.64 UR4, c[0x0][0x588] ;  /* 0x0001620000047ab9 */ /* 0x000fe40000000a00 */
[----:B------:R-:W-:-:S04]  /*2460*/  ISETP.NE.U32.AND P1, PT, RZ, UR4, PT ;  /* 0x00000004ff007c0c */ /* 0x000fc8000bf25070 */
[----:B------:R-:W-:-:S13]  /*2470*/  ISETP.NE.AND.EX P1, PT, RZ, UR5, PT, P1 ;  /* 0x00000005ff007c0c */ /* 0x000fda000bf25310 */
[----:B------:R-:W-:Y:S05]  /*2480*/  @!P1 BRA `(.L_x_36) ;  /* 0x0000000000189947 */ /* 0x000fea0003800000 */
[----:B--23--:R-:W2:Y:S01]  /*2490*/  LDC.64 R4, c[0x0][0x588] ;  /* 0x00016200ff047b82 */ /* 0x00cea20000000a00 */
[----:B------:R-:W-:-:S04]  /*24a0*/  IMAD R3, R159, UR47, RZ ;  /* 0x0000002f9f037c24 */ /* 0x000fc8000f8e02ff */
[----:B--2---:R-:W-:-:S05]  /*24b0*/  IMAD.WIDE R4, R3, 0x4, R4 ;  /* 0x0000000403047825 */ /* 0x004fca00078e0204 */
[----:B-----5:R4:W5:Y:S01]  /*24c0*/  LDG.E R154, desc[UR42][R4.64] ;  /* 0x0000002a049a7981 */ /* 0x020962000c1e1900 */
[----:B------:R-:W-:Y:S01]  /*24d0*/  IMAD.MOV.U32 R152, RZ, RZ, 0x1 ;  /* 0x00000001ff987424 */ /* 0x000fe200078e00ff */
[----:B------:R-:W-:Y:S06]  /*24e0*/  BRA `(.L_x_35) ;  /* 0x00000000000c7947 */ /* 0x000fec0003800000 */
.L_x_36:
[----:B------:R-:W-:Y:S01]  /*24f0*/  ULDC UR4, c[0x0][0x580] ;  /* 0x0001600000047ab9 */ /* 0x000fe20000000800 */
[----:B------:R-:W-:Y:S01]  /*2500*/  IMAD.MOV.U32 R152, RZ, RZ, 0x1 ;  /* 0x00000001ff987424 */ /* 0x000fe200078e00ff */
[----:B-----5:R-:W-:-:S07]  /*2510*/  MOV R154, UR4 ;  /* 0x00000004009a7c02 */ /* 0x020fce0008000f00 */
.L_x_35:
[----:B------:R-:W1:Y:S02]  /*2520*/  LDC.64 R6, c[0x0][0x5b0] ;  /* 0x00016c00ff067b82 */ /* 0x000e640000000a00 */
[----:B-1----:R-:W-:-:S04]  /*2530*/  ISETP.NE.U32.AND P1, PT, R6, RZ, PT ;  /* 0x000000ff0600720c */ /* 0x002fc80003f25070 */
[----:B------:R-:W-:-:S13]  /*2540*/  ISETP.NE.AND.EX P1, PT, R7, RZ, PT, P1 ;  /* 0x000000ff0700720c */ /* 0x000fda0003f25310 */
[----:B------:R-:W-:Y:S05]  /*2550*/  @!P1 BRA `(.L_x_37) ;  /* 0x00000000002c9947 */ /* 0x000fea0003800000 */
[----:B------:R-:W-:Y:S02]  /*2560*/  ULDC.64 UR4, c[0x0][0x5a8] ;  /* 0x00016a0000047ab9 */ /* 0x000fe40000000a00 */
[----:B------:R-:W-:-:S04]  /*2570*/  ISETP.NE.U32.AND P1, PT, RZ, UR4, PT ;  /* 0x00000004ff007c0c */ /* 0x000fc8000bf25070 */
[----:B------:R-:W-:-:S13]  /*2580*/  ISETP.NE.AND.EX P1, PT, RZ, UR5, PT, P1 ;  /* 0x00000005ff007c0c */ /* 0x000fda000bf25310 */
[----:B------:R-:W-:Y:S05]  /*2590*/  @!P1 BRA `(.L_x_38) ;  /* 0x0000000000149947 */ /* 0x000fea0003800000 */
[----:B--234-:R-:W1:Y:S01]  /*25a0*/  LDC.64 R4, c[0x0][0x5a8] ;  /* 0x00016a00ff047b82 */ /* 0x01ce620000000a00 */
[----:B------:R-:W-:-:S04]  /*25b0*/  IMAD R3, R6, UR47, RZ ;  /* 0x0000002f06037c24 */ /* 0x000fc8000f8e02ff */
[----:B-1----:R-:W-:-:S05]  /*25c0*/  IMAD.WIDE R4, R3, 0x4, R4 ;  /* 0x0000000403047825 */ /* 0x002fca00078e0204 */
[----:B-----5:R1:W5:Y:S01]  /*25d0*/  LDG.E R155, desc[UR42][R4.64] ;  /* 0x0000002a049b7981 */ /* 0x020362000c1e1900 */
[----:B------:R-:W-:Y:S05]  /*25e0*/  BRA `(.L_x_37) ;  /* 0x0000000000087947 */ /* 0x000fea0003800000 */
.L_x_38:
[----:B------:R-:W-:Y:S02]  /*25f0*/  ULDC UR4, c[0x0][0x5a0] ;  /* 0x0001680000047ab9 */ /* 0x000fe40000000800 */
[----:B-----5:R-:W-:-:S07]  /*2600*/  IMAD.U32 R155, RZ, RZ, UR4 ;  /* 0x00000004ff9b7e24 */ /* 0x020fce000f8e00ff */
.L_x_37:
[----:B------:R-:W-:Y:S01]  /*2610*/  ULDC.64 UR4, c[0x0][0x588] ;  /* 0x0001620000047ab9 */ /* 0x000fe20000000a00 */
[----:B------:R-:W-:Y:S01]  /*2620*/  ISETP.NE.U32.AND P1, PT, R159, RZ, PT ;  /* 0x000000ff9f00720c */ /* 0x000fe20003f25070 */
[----:B------:R-:W-:Y:S02]  /*2630*/  UISETP.NE.U32.AND UP0, UPT, UR4, URZ, UPT ;  /* 0x0000003f0400728c */ /* 0x000fe4000bf05070 */
[----:B------:R-:W-:Y:S01]  /*2640*/  ISETP.NE.U32.AND P3, PT, RZ, UR4, PT ;  /* 0x00000004ff007c0c */ /* 0x000fe2000bf65070 */
[----:B--23--:R-:W-:Y:S01]  /*2650*/  IMAD.MOV.U32 R3, RZ, RZ, 0x1 ;  /* 0x00000001ff037424 */ /* 0x00cfe200078e00ff */
[----:B------:R-:W-:Y:S01]  /*2660*/  ISETP.NE.AND.EX P4, PT, R160, RZ, PT, P1 ;  /* 0x000000ffa000720c */ /* 0x000fe20003f85310 */
[----:B------:R-:W-:Y:S02]  /*2670*/  UISETP.NE.AND.EX UP0, UPT, UR5, URZ, UPT, UP0 ;  /* 0x0000003f0500728c */ /* 0x000fe4000bf05300 */
[----:B------:R-:W-:Y:S02]  /*2680*/  ISETP.NE.AND.EX P3, PT, RZ, UR5, PT, P3 ;  /* 0x00000005ff007c0c */ /* 0x000fe4000bf65330 */
[----:B------:R-:W-:-:S02]  /*2690*/  MOV R0, 0x1 ;  /* 0x0000000100007802 */ /* 0x000fc40000000f00 */
[----:B------:R-:W-:-:S04]  /*26a0*/  PLOP3.LUT P2, PT, PT, PT, UP0, 0x80, 0x0 ;  /* 0x000000000000781c */ /* 0x000fc80003f4f008 */
[----:B------:R-:W-:-:S05]  /*26b0*/  PLOP3.LUT P2, PT, P2, PT, PT, 0x8, 0x0 ;  /* 0x000000000000781c */ /* 0x000fca000174e170 */
[----:B------:R-:W-:Y:S08]  /*26c0*/  @P3 BRA P4, `(.L_x_39) ;  /* 0x0000000000283947 */ /* 0x000ff00002000000 */
[----:B------:R-:W-:Y:S04]  /*26d0*/  BSSY B0, `(.L_x_40) ;  /* 0x0000008000007945 */ /* 0x000fe80003800000 */
[----:B------:R-:W-:Y:S05]  /*26e0*/  @!P0 BRA `(.L_x_41) ;  /* 0x0000000000148947 */ /* 0x000fea0003800000 */
[----:B------:R-:W-:Y:S02]  /*26f0*/  LOP3.LUT P4, RZ, R152, 0xff, RZ, 0xc0, !PT ;  /* 0x000000ff98ff7812 */ /* 0x000fe4000788c0ff */
[----:B------:R-:W-:-:S11]  /*2700*/  PLOP3.LUT P3, PT, P2, PT, PT, 0x80, 0x0 ;  /* 0x000000000000781c */ /* 0x000fd6000176f070 */
[----:B------:R-:W-:Y:S05]  /*2710*/  @!P4 BRA `(.L_x_42) ;  /* 0x00000000000cc947 */ /* 0x000fea0003800000 */
[----:B-----5:R-:W-:Y:S01]  /*2720*/  FSETP.EQ.AND P3, PT, R154, RZ, PT ;  /* 0x000000ff9a00720b */ /* 0x020fe20003f62000 */
[----:B------:R-:W-:-:S12]  /*2730*/  BRA `(.L_x_42) ;  /* 0x0000000000047947 */ /* 0x000fd80003800000 */
.L_x_41:
[----:B-----5:R-:W-:-:S13]  /*2740*/  FSETP.EQ.AND P3, PT, R154, RZ, PT ;  /* 0x000000ff9a00720b */ /* 0x020fda0003f62000 */
.L_x_42:
[----:B------:R-:W-:Y:S05]  /*2750*/  BSYNC B0 ;  /* 0x0000000000007941 */ /* 0x000fea0003800000 */
.L_x_40:
[----:B------:R-:W-:-:S07]  /*2760*/  SEL R3, RZ, 0x1, P3 ;  /* 0x00000001ff037807 */ /* 0x000fce0001800000 */
.L_x_39:
[----:B------:R-:W-:Y:S04]  /*2770*/  BSSY B0, `(.L_x_43) ;  /* 0x0000007000007945 */ /* 0x000fe80003800000 */
[----:B------:R-:W-:Y:S05]  /*2780*/  @!P0 BRA `(.L_x_44) ;  /* 0x0000000000108947 */ /* 0x000fea0003800000 */
[----:B------:R-:W-:-:S13]  /*2790*/  LOP3.LUT P0, RZ, R152, 0xff, RZ, 0xc0, !PT ;  /* 0x000000ff98ff7812 */ /* 0x000fda000780c0ff */
[----:B------:R-:W-:Y:S05]  /*27a0*/  @!P0 BRA `(.L_x_45) ;  /* 0x00000000000c8947 */ /* 0x000fea0003800000 */
[----:B-----5:R-:W-:Y:S01]  /*27b0*/  FSETP.EQ.AND P2, PT, R154, RZ, PT ;  /* 0x000000ff9a00720b */ /* 0x020fe20003f42000 */
[----:B------:R-:W-:-:S12]  /*27c0*/  BRA `(.L_x_45) ;  /* 0x0000000000047947 */ /* 0x000fd80003800000 */
.L_x_44:
[----:B-----5:R-:W-:-:S13]  /*27d0*/  FSETP.EQ.AND P2, PT, R154, RZ, PT ;  /* 0x000000ff9a00720b */ /* 0x020fda0003f42000 */
.L_x_45:
[----:B------:R-:W-:Y:S05]  /*27e0*/  BSYNC B0 ;  /* 0x0000000000007941 */ /* 0x000fea0003800000 */
.L_x_43:
[----:B-1--4-:R-:W-:Y:S01]  /*27f0*/  PRMT R4, R3, 0x9910, RZ ;  /* 0x0000991003047816 */ /* 0x012fe200000000ff */
[----:B------:R-:W-:Y:S01]  /*2800*/  BSSY B0, `(.L_x_46) ;  /* 0x0000025000007945 */ /* 0x000fe20003800000 */
[----:B------:R-:W-:Y:S01]  /*2810*/  IMAD.MOV.U32 R3, RZ, RZ, RZ ;  /* 0x000000ffff037224 */ /* 0x000fe200078e00ff */
[----:B------:R-:W-:Y:S02]  /*2820*/  CS2R R10, SRZ ;  /* 0x00000000000a7805 */ /* 0x000fe4000001ff00 */
[----:B------:R-:W-:Y:S02]  /*2830*/  ISETP.NE.AND P0, PT, R4, RZ, PT ;  /* 0x000000ff0400720c */ /* 0x000fe40003f05270 */
[----:B------:R-:W-:Y:S02]  /*2840*/  CS2R R8, SRZ ;  /* 0x0000000000087805 */ /* 0x000fe4000001ff00 */
[----:B------:R-:W-:Y:S02]  /*2850*/  CS2R R6, SRZ ;  /* 0x0000000000067805 */ /* 0x000fe4000001ff00 */
[----:B------:R-:W-:-:S07]  /*2860*/  CS2R R4, SRZ ;  /* 0x0000000000047805 */ /* 0x000fce000001ff00 */
[----:B------:R-:W-:Y:S05]  /*2870*/  @!P0 BRA `(.L_x_47) ;  /* 0x0000000000748947 */ /* 0x000fea0003800000 */
[----:B------:R-:W-:-:S13]  /*2880*/  ISETP.NE.AND P3, PT, R158, 0x3, PT ;  /* 0x000000039e00780c */ /* 0x000fda0003f65270 */
[----:B------:R-:W-:Y:S05]  /*2890*/  @!P3 BRA `(.L_x_48) ;  /* 0x000000000004b947 */ /* 0x000fea0003800000 */
[----:B------:R-:W-:Y:S01]  /*28a0*/  BPT.TRAP 0x1 ;  /* 0x000000040000795c */ /* 0x000fe20000300000 */
.L_x_48:
[----:B------:R-:W-:Y:S01]  /*28b0*/  SHF.L.U32 R4, RZ, 0x1f, RZ ;  /* 0x0000001fff047819 */ /* 0x000fe200000006ff */
[----:B------:R-:W-:Y:S01]  /*28c0*/  IMAD.MOV.U32 R3, RZ, RZ, 0x1 ;  /* 0x00000001ff037424 */ /* 0x000fe200078e00ff */
[----:B------:R-:W-:Y:S02]  /*28d0*/  MOV R11, RZ ;  /* 0x000000ff000b7202 */ /* 0x000fe40000000f00 */
[----:B------:R-:W1:Y:S02]  /*28e0*/  SYNCS.PHASECHK.TRANS64.TRYWAIT P3, [UR53+0x40], R4 ;  /* 0x00004004ff0075a7 */ /* 0x000e640008060175 */
[----:B-1----:R-:W-:Y:S05]  /*28f0*/  @!P3 BRA `(.L_x_49) ;  /* 0x000000700084b947 */ /* 0x002fea0003800000 */
.L_x_227:
[----:B------:R-:W-:Y:S01]  /*2900*/  IMAD.MOV.U32 R10, RZ, RZ, RZ ;  /* 0x000000ffff0a7224 */ /* 0x000fe200078e00ff */
[----:B------:R-:W-:Y:S02]  /*2910*/  CS2R R8, SRZ ;  /* 0x0000000000087805 */ /* 0x000fe4000001ff00 */
[----:B------:R-:W-:Y:S02]  /*2920*/  CS2R R6, SRZ ;  /* 0x0000000000067805 */ /* 0x000fe4000001ff00 */
[----:B-1----:R-:W-:Y:S01]  /*2930*/  CS2R R4, SRZ ;  /* 0x0000000000047805 */ /* 0x002fe2000001ff00 */
[----:B------:R-:W-:Y:S06]  /*2940*/  @P2 BRA `(.L_x_47) ;  /* 0x0000000000402947 */ /* 0x000fec0003800000 */
[C---:B------:R-:W-:Y:S01]  /*2950*/  IMAD.SHL.U32 R4, R18.reuse, 0x10, RZ ;  /* 0x0000001012047824 */ /* 0x040fe200078e00ff */
[C---:B------:R-:W-:Y:S01]  /*2960*/  SHF.L.U32 R5, R18.reuse, 0x5, RZ ;  /* 0x0000000512057819 */ /* 0x040fe200000006ff */
[----:B------:R-:W-:Y:S01]  /*2970*/  IMAD.SHL.U32 R9, R18, 0x4, RZ ;  /* 0x0000000412097824 */ /* 0x000fe200078e00ff */
[----:B------:R-:W-:Y:S01]  /*2980*/  SHF.R.U32.HI R7, RZ, 0x1, R18 ;  /* 0x00000001ff077819 */ /* 0x000fe20000011612 */
[----:B------:R-:W-:Y:S05]  /*2990*/  WARPSYNC.ALL ;  /* 0x0000000000007948 */ /* 0x000fea0003800000 */
[----:B------:R-:W-:Y:S02]  /*29a0*/  LOP3.LUT R4, R4, 0xe00, RZ, 0xc0, !PT ;  /* 0x00000e0004047812 */ /* 0x000fe400078ec0ff */
[----:B------:R-:W-:-:S02]  /*29b0*/  LOP3.LUT R6, R5, 0xc0, RZ, 0xc0, !PT ;  /* 0x000000c005067812 */ /* 0x000fc400078ec0ff */
[----:B------:R-:W-:Y:S02]  /*29c0*/  LOP3.LUT R4, R4, 0x20, R5, 0xf8, !PT ;  /* 0x0000002004047812 */ /* 0x000fe400078ef805 */
[----:B------:R-:W-:Y:S02]  /*29d0*/  LOP3.LUT R6, R6, 0x8, R7, 0xf8, !PT ;  /* 0x0000000806067812 */ /* 0x000fe400078ef807 */
[----:B------:R-:W-:Y:S02]  /*29e0*/  LOP3.LUT R4, R4, 0x100, R5, 0xf8, !PT ;  /* 0x0000010004047812 */ /* 0x000fe400078ef805 */
[----:B------:R-:W-:-:S04]  /*29f0*/  LOP3.LUT R9, R6, 0x18, R9, 0x78, !PT ;  /* 0x0000001806097812 */ /* 0x000fc800078e7809 */
[----:B------:R-:W-:-:S04]  /*2a00*/  LOP3.LUT R4, R4, R9, RZ, 0xfc, !PT ;  /* 0x0000000904047212 */ /* 0x000fc800078efcff */
[----:B------:R-:W-:-:S05]  /*2a10*/  LEA R4, R4, UR53, 0x1 ;  /* 0x0000003504047c11 */ /* 0x000fca000f8e08ff */
[----:B------:R-:W-:Y:S02]  /*2a20*/  IMAD R8, R153, 0x2, R4 ;  /* 0x0000000299087824 */ /* 0x000fe400078e0204 */
[----:B------:R-:W1:Y:S04]  /*2a30*/  LDSM.16.M88.4 R4, [R4+0x200] ;  /* 0x000200000404783b */ /* 0x000e680000000200 */
[----:B------:R-:W2:Y:S02]  /*2a40*/  LDSM.16.M88.4 R8, [R8+0x200] ;  /* 0x000200000808783b */ /* 0x000ea40000000200 */
.L_x_47:
[----:B------:R-:W-:Y:S05]  /*2a50*/  BSYNC B0 ;  /* 0x0000000000007941 */ /* 0x000fea0003800000 */
.L_x_46:
[--C-:B-1----:R-:W-:Y:S02]  /*2a60*/  HADD2.F32 R13, -RZ, R4.reuse.H0_H0 ;  /* 0x20000004ff0d7230 */ /* 0x102fe40000004100 */
[C---:B-----5:R-:W-:Y:S01]  /*2a70*/  FMUL R161, R155.reuse, R88 ;  /* 0x000000589ba17220 */ /* 0x060fe20000400000 */
[----:B------:R-:W-:Y:S02]  /*2a80*/  HADD2.F32 R15, -RZ, R4.H1_H1 ;  /* 0x30000004ff0f7230 */ /* 0x000fe40000004100 */
[C---:B------:R-:W-:Y:S01]  /*2a90*/  FMUL R12, R155.reuse, R89 ;  /* 0x000000599b0c7220 */ /* 0x040fe20000400000 */
[----:B------:R-:W-:Y:S02]  /*2aa0*/  HADD2.F32 R23, -RZ, R5.H1_H1 ;  /* 0x30000005ff177230 */ /* 0x000fe40000004100 */
[C---:B------:R-:W-:Y:S01]  /*2ab0*/  FFMA R161, R154.reuse, R13, R161 ;  /* 0x0000000d9aa17223 */ /* 0x040fe200000000a1 */
[----:B------:R-:W-:Y:S01]  /*2ac0*/  FMUL R20, R155, R91 ;  /* 0x0000005b9b147220 */ /* 0x000fe20000400000 */
[----:B------:R-:W-:Y:S01]  /*2ad0*/  FFMA R14, R154, R15, R12 ;  /* 0x0000000f9a0e7223 */ /* 0x000fe2000000000c */
[----:B------:R-:W-:-:S02]  /*2ae0*/  HADD2.F32 R13, -RZ, R6.H0_H0 ;  /* 0x20000006ff0d7230 */ /* 0x000fc40000004100 */
[C---:B------:R-:W-:Y:S01]  /*2af0*/  FMUL R91, R155.reuse, R92 ;  /* 0x0000005c9b5b7220 */ /* 0x040fe20000400000 */
[----:B------:R-:W-:Y:S02]  /*2b00*/  HADD2.F32 R15, -RZ, R6.H1_H1 ;  /* 0x30000006ff0f7230 */ /* 0x000fe40000004100 */
[C---:B------:R-:W-:Y:S01]  /*2b10*/  FMUL R12, R155.reuse, R93 ;  /* 0x0000005d9b0c7220 */ /* 0x040fe20000400000 */
[----:B------:R-:W-:Y:S02]  /*2b20*/  HADD2.F32 R21, -RZ, R5.H0_H0 ;  /* 0x20000005ff157230 */ /* 0x000fe40000004100 */
[C---:B------:R-:W-:Y:S01]  /*2b30*/  FFMA R89, R154.reuse, R23, R20 ;  /* 0x000000179a597223 */ /* 0x040fe20000000014 */
[C---:B------:R-:W-:Y:S01]  /*2b40*/  FMUL R90, R155.reuse, R90 ;  /* 0x0000005a9b5a7220 */ /* 0x040fe20000400000 */
[----:B------:R-:W-:Y:S02]  /*2b50*/  HADD2.F32 R23, -RZ, R7.H1_H1 ;  /* 0x30000007ff177230 */ /* 0x000fe40000004100 */
[C---:B------:R-:W-:Y:S01]  /*2b60*/  FFMA R91, R154.reuse, R13, R91 ;  /* 0x0000000d9a5b7223 */ /* 0x040fe2000000005b */
[----:B------:R-:W-:Y:S01]  /*2b70*/  FMUL R88, R155, R95 ;  /* 0x0000005f9b587220 */ /* 0x000fe20000400000 */
[----:B------:R-:W-:Y:S01]  /*2b80*/  FFMA R20, R154, R15, R12 ;  /* 0x0000000f9a147223 */ /* 0x000fe2000000000c */
[----:B--2---:R-:W-:-:S02]  /*2b90*/  HADD2.F32 R13, -RZ, R8.H0_H0 ;  /* 0x20000008ff0d7230 */ /* 0x004fc40000004100 */
[C---:B------:R-:W-:Y:S01]  /*2ba0*/  FMUL R95, R155.reuse, R96 ;  /* 0x000000609b5f7220 */ /* 0x040fe20000400000 */
[----:B------:R-:W-:Y:S02]  /*2bb0*/  HADD2.F32 R15, -RZ, R8.H1_H1 ;  /* 0x30000008ff0f7230 */ /* 0x000fe40000004100 */
[C---:B------:R-:W-:Y:S01]  /*2bc0*/  FMUL R12, R155.reuse, R97 ;  /* 0x000000619b0c7220 */ /* 0x040fe20000400000 */
[C---:B------:R-:W-:Y:S01]  /*2bd0*/  FFMA R90, R154.reuse, R21, R90 ;  /* 0x000000159a5a7223 */ /* 0x040fe2000000005a */
[----:B------:R-:W-:Y:S02]  /*2be0*/  HADD2.F32 R21, -RZ, R7.H0_H0 ;  /* 0x20000007ff157230 */ /* 0x000fe40000004100 */
[C---:B------:R-:W-:Y:S01]  /*2bf0*/  FFMA R93, R154.reuse, R23, R88 ;  /* 0x000000179a5d7223 */ /* 0x040fe20000000058 */
[----:B------:R-:W-:Y:S01]  /*2c00*/  FMUL R94, R155, R94 ;  /* 0x0000005e9b5e7220 */ /* 0x000fe20000400000 */
[----:B------:R-:W-:Y:S01]  /*2c10*/  FFMA R88, R154, R13, R95 ;  /* 0x0000000d9a587223 */ /* 0x000fe2000000005f */
[----:B------:R-:W-:-:S02]  /*2c20*/  HADD2.F32 R23, -RZ, R9.H1_H1 ;  /* 0x30000009ff177230 */ /* 0x000fc40000004100 */
[----:B------:R-:W-:Y:S01]  /*2c30*/  FFMA R95, R154, R15, R12 ;  /* 0x0000000f9a5f7223 */ /* 0x000fe2000000000c */
[C---:B------:R-:W-:Y:S01]  /*2c40*/  FMUL R92, R155.reuse, R99 ;  /* 0x000000639b5c7220 */ /* 0x040fe20000400000 */
[C---:B------:R-:W-:Y:S01]  /*2c50*/  SHF.L.U32 R15, R18.reuse, 0x4, RZ ;  /* 0x00000004120f7819 */ /* 0x040fe200000006ff */
[----:B------:R-:W-:Y:S02]  /*2c60*/  IMAD.SHL.U32 R97, R18, 0x20, RZ ;  /* 0x0000002012617824 */ /* 0x000fe400078e00ff */
[C---:B------:R-:W-:Y:S01]  /*2c70*/  FFMA R94, R154.reuse, R21, R94 ;  /* 0x000000159a5e7223 */ /* 0x040fe2000000005e */
[----:B------:R-:W-:Y:S02]  /*2c80*/  HADD2.F32 R21, -RZ, R9.H0_H0 ;  /* 0x20000009ff157230 */ /* 0x000fe40000004100 */
[----:B------:R-:W-:Y:S01]  /*2c90*/  FMUL R98, R155, R98 ;  /* 0x000000629b627220 */ /* 0x000fe20000400000 */
[----:B------:R-:W-:Y:S01]  /*2ca0*/  FFMA R92, R154, R23, R92 ;  /* 0x000000179a5c7223 */ /* 0x000fe2000000005c */
[----:B------:R-:W-:Y:S01]  /*2cb0*/  LOP3.LUT R96, R15, 0xe00, RZ, 0xc0, !PT ;  /* 0x00000e000f607812 */ /* 0x000fe200078ec0ff */
[----:B------:R-:W-:Y:S01]  /*2cc0*/  FMUL R23, R155, R100 ;  /* 0x000000649b177220 */ /* 0x000fe20000400000 */
[----:B------:R-:W-:-:S02]  /*2cd0*/  HADD2.F32 R15, -RZ, R10.H1_H1 ;  /* 0x3000000aff0f7230 */ /* 0x000fc40000004100 */
[----:B------:R-:W-:Y:S01]  /*2ce0*/  FMUL R12, R155, R101 ;  /* 0x000000659b0c7220 */ /* 0x000fe20000400000 */
[----:B------:R-:W-:Y:S01]  /*2cf0*/  SHF.R.U32.HI R100, RZ, 0x1, R18 ;  /* 0x00000001ff647819 */ /* 0x000fe20000011612 */
[----:B------:R-:W-:Y:S01]  /*2d00*/  FFMA R21, R154, R21, R98 ;  /* 0x000000159a157223 */ /* 0x000fe20000000062 */
[----:B------:R-:W-:Y:S01]  /*2d10*/  LOP3.LUT R99, R97, 0xc0, RZ, 0xc0, !PT ;  /* 0x000000c061637812 */ /* 0x000fe200078ec0ff */
[----:B------:R-:W-:Y:S01]  /*2d20*/  IMAD.SHL.U32 R101, R18, 0x4, RZ ;  /* 0x0000000412657824 */ /* 0x000fe200078e00ff */
[--C-:B------:R-:W-:Y:S01]  /*2d30*/  LOP3.LUT R98, R96, 0x20, R97.reuse, 0xf8, !PT ;  /* 0x0000002060627812 */ /* 0x100fe200078ef861 */
[----:B------:R-:W-:Y:S01]  /*2d40*/  FFMA R96, R154, R15, R12 ;  /* 0x0000000f9a607223 */ /* 0x000fe2000000000c */
[----:B------:R-:W-:Y:S01]  /*2d50*/  LOP3.LUT R100, R99, 0x8, R100, 0xf8, !PT ;  /* 0x0000000863647812 */ /* 0x000fe200078ef864 */
[----:B------:R-:W-:Y:S01]  /*2d60*/  HADD2.F32 R13, -RZ, R10.H0_H0 ;  /* 0x2000000aff0d7230 */ /* 0x000fe20000004100 */
[----:B------:R-:W-:Y:S01]  /*2d70*/  LOP3.LUT R12, R18, 0xff, RZ, 0xc0, !PT ;  /* 0x000000ff120c7812 */ /* 0x000fe200078ec0ff */
[--C-:B------:R-:W-:Y:S01]  /*2d80*/  HADD2.F32 R15, -RZ, R11.reuse.H1_H1 ;  /* 0x3000000bff0f7230 */ /* 0x100fe20000004100 */
[----:B------:R-:W-:Y:S01]  /*2d90*/  LOP3.LUT R99, R98, 0x100, R97, 0xf8, !PT ;  /* 0x0000010062637812 */ /* 0x000fe200078ef861 */
[----:B------:R-:W-:Y:S01]  /*2da0*/  FMUL R97, R155, R102 ;  /* 0x000000669b617220 */ /* 0x000fe20000400000 */
[----:B------:R-:W-:Y:S01]  /*2db0*/  LOP3.LUT R100, R100, 0x18, R101, 0x78, !PT ;  /* 0x0000001864647812 */ /* 0x000fe200078e7865 */
[----:B------:R-:W-:Y:S01]  /*2dc0*/  FFMA R23, R154, R13, R23 ;  /* 0x0000000d9a177223 */ /* 0x000fe20000000017 */
[----:B------:R-:W-:Y:S01]  /*2dd0*/  IADD3 R12, R12, 0x1f, RZ ;  /* 0x0000001f0c0c7810 */ /* 0x000fe20007ffe0ff */
[----:B------:R-:W-:-:S02]  /*2de0*/  HADD2.F32 R13, -RZ, R11.H0_H0 ;  /* 0x2000000bff0d7230 */ /* 0x000fc40000004100 */
[----:B------:R-:W-:Y:S01]  /*2df0*/  FMUL R98, R155, R103 ;  /* 0x000000679b627220 */ /* 0x000fe20000400000 */
[----:B------:R-:W-:Y:S01]  /*2e00*/  LOP3.LUT R99, R99, R100, RZ, 0xfc, !PT ;  /* 0x0000006463637212 */ /* 0x000fe200078efcff */
[----:B------:R-:W-:Y:S05]  /*2e10*/  WARPSYNC.ALL ;  /* 0x0000000000007948 */ /* 0x000fea0003800000 */
[----:B------:R-:W-:Y:S01]  /*2e20*/  ISETP.GT.U32.AND P3, PT, R12, 0x3e, PT ;  /* 0x0000003e0c00780c */ /* 0x000fe20003f64070 */
[----:B------:R-:W-:Y:S01]  /*2e30*/  FFMA R97, R154, R13, R97 ;  /* 0x0000000d9a617223 */ /* 0x000fe20000000061 */
[----:B------:R-:W-:Y:S01]  /*2e40*/  F2FP.F16.F32.PACK_AB R12, R14, R161 ;  /* 0x000000a10e0c723e */ /* 0x000fe200000000ff */
[----:B------:R-:W-:Y:S01]  /*2e50*/  FFMA R98, R154, R15, R98 ;  /* 0x0000000f9a627223 */ /* 0x000fe20000000062 */
[----:B------:R-:W-:Y:S01]  /*2e60*/  F2FP.F16.F32.PACK_AB R14, R20, R91 ;  /* 0x0000005b140e723e */ /* 0x000fe200000000ff */
[----:B------:R-:W-:Y:S01]  /*2e70*/  BSSY B0, `(.L_x_50) ;  /* 0x0000019000007945 */ /* 0x000fe20003800000 */
[----:B------:R-:W-:-:S02]  /*2e80*/  LEA R20, R99, UR53, 0x1 ;  /* 0x0000003563147c11 */ /* 0x000fc4000f8e08ff */
[----:B------:R-:W-:Y:S02]  /*2e90*/  F2FP.F16.F32.PACK_AB R13, R89, R90 ;  /* 0x0000005a590d723e */ /* 0x000fe400000000ff */
[----:B------:R-:W-:Y:S02]  /*2ea0*/  F2FP.F16.F32.PACK_AB R15, R93, R94 ;  /* 0x0000005e5d0f723e */ /* 0x000fe400000000ff */
[----:B------:R-:W-:Y:S01]  /*2eb0*/  F2FP.F16.F32.PACK_AB R89, R92, R21 ;  /* 0x000000155c59723e */ /* 0x000fe200000000ff */
[----:B------:R-:W-:Y:S01]  /*2ec0*/  IMAD R21, R153, 0x2, R20 ;  /* 0x0000000299157824 */ /* 0x000fe200078e0214 */
[----:B------:R-:W-:Y:S01]  /*2ed0*/  F2FP.F16.F32.PACK_AB R88, R95, R88 ;  /* 0x000000585f58723e */ /* 0x000fe200000000ff */
[----:B------:R1:W-:Y:S01]  /*2ee0*/  STSM.16.M88.4 [R20+0x200], R12 ;  /* 0x0002000c14007844 */ /* 0x0003e20000000200 */
[----:B------:R-:W-:Y:S02]  /*2ef0*/  F2FP.F16.F32.PACK_AB R90, R96, R23 ;  /* 0x00000017605a723e */ /* 0x000fe400000000ff */
[----:B------:R-:W-:-:S05]  /*2f00*/  F2FP.F16.F32.PACK_AB R91, R98, R97 ;  /* 0x00000061625b723e */ /* 0x000fca00000000ff */
[----:B------:R1:W-:Y:S01]  /*2f10*/  STSM.16.M88.4 [R21+0x200], R88 ;  /* 0x0002005815007844 */ /* 0x0003e20000000200 */
[----:B------:R-:W-:Y:S01]  /*2f20*/  @!PT LDS RZ, [RZ] ;  /* 0x00000000fffff984 */ /* 0x000fe20000000800 */
[----:B------:R-:W-:Y:S01]  /*2f30*/  @!PT LDS RZ, [RZ] ;  /* 0x00000000fffff984 */ /* 0x000fe20000000800 */
[----:B------:R-:W-:Y:S01]  /*2f40*/  @!PT LDS RZ, [RZ] ;  /* 0x00000000fffff984 */ /* 0x000fe20000000800 */
[----:B------:R-:W-:Y:S01]  /*2f50*/  @!PT LDS RZ, [RZ] ;  /* 0x00000000fffff984 */ /* 0x000fe20000000800 */
[----:B------:R2:W-:Y:S06]  /*2f60*/  MEMBAR.ALL.CTA ;  /* 0x0000000000007992 */ /* 0x0005ec0000008000 */
[----:B--2---:R-:W2:Y:S02]  /*2f70*/  FENCE.VIEW.ASYNC.S ;  /* 0x00000000000073c6 */ /* 0x004ea40000000000 */
[----:B--2---:R-:W-:Y:S06]  /*2f80*/  BAR.SYNC.DEFER_BLOCKING 0x1, 0x100 ;  /* 0x0044000000007b1d */ /* 0x004fec0000010000 */
[----:B------:R-:W-:Y:S05]  /*2f90*/  @P3 BRA `(.L_x_51) ;  /* 0x0000000000183947 */ /* 0x000fea0003800000 */
[----:B------:R-:W-:Y:S02]  /*2fa0*/  UIADD3 UR4, UP0, UR54, 0x4f0, URZ ;  /* 0x000004f036047890 */ /* 0x000fe4000ff1e03f */
[----:B------:R-:W-:Y:S02]  /*2fb0*/  UIADD3 UR44, UR53, 0x200, URZ ;  /* 0x00000200352c7890 */ /* 0x000fe4000fffe03f */
[----:B------:R-:W-:-:S09]  /*2fc0*/  UIADD3.X UR5, URZ, UR55, URZ, UP0, !UPT ;  /* 0x000000373f057290 */ /* 0x000fd200087fe43f */
[----:B------:R2:W-:Y:S01]  /*2fd0*/  UTMASTG.3D [UR44], [UR4] ;  /* 0x0000002c040073b5 */ /* 0x0005e20008010000 */
[----:B------:R0:W-:Y:S01]  /*2fe0*/  UTMACMDFLUSH ;  /* 0x00000000000079b7 */ /* 0x0001e20000000000 */
[----:B--2---:R-:W-:-:S04]  /*2ff0*/  DEPBAR.LE SB0, 0x1 ;  /* 0x000080400000791a */ /* 0x004fc80000000000 */
.L_x_51:
[----:B------:R-:W-:Y:S05]  /*3000*/  BSYNC B0 ;  /* 0x0000000000007941 */ /* 0x000fea0003800000 */
.L_x_50:
[----:B------:R-:W-:Y:S01]  /*3010*/  BAR.SYNC.DEFER_BLOCKING 0x1, 0x100 ;  /* 0x0044000000007b1d */ /* 0x000fe20000010000 */
[----:B------:R-:W-:Y:S01]  /*3020*/  ISETP.NE.AND P4, PT, RZ, UR48, PT ;  /* 0x00000030ff007c0c */ /* 0x000fe2000bf85270 */
[----:B-1----:R-:W-:-:S05]  /*3030*/  VIADD R88, R20, 0x200 ;  /* 0x0000020014587836 */ /* 0x002fca0000000000 */
[----:B------:R-:W-:-:S07]  /*3040*/  LEA R23, R153, R88, 0x1 ;  /* 0x0000005899177211 */ /* 0x000fce00078e08ff */
[----:B------:R-:W-:Y:S05]  /*3050*/  @!P4 BRA `(.L_x_52) ;  /* 0x000000000034c947 */ /* 0x000fea0003800000 */
[----:B------:R-:W-:Y:S04]  /*3060*/  BSSY B0, `(.L_x_53) ;  /* 0x0000009000007945 */ /* 0x000fe80003800000 */
[----:B------:R-:W-:Y:S05]  /*3070*/  @!P0 BRA `(.L_x_54) ;  /* 0x00000000001c8947 */ /* 0x000fea0003800000 */
[----:B------:R-:W-:-:S13]  /*3080*/  ISETP.NE.AND P4, PT, R158, 0x3, PT ;  /* 0x000000039e00780c */ /* 0x000fda0003f85270 */
[----:B------:R-:W-:Y:S05]  /*3090*/  @!P4 BRA `(.L_x_55) ;  /* 0x000000000004c947 */ /* 0x000fea0003800000 */
[----:B------:R-:W-:Y:S01]  /*30a0*/  BPT.TRAP 0x1 ;  /* 0x000000040000795c */ /* 0x000fe20000300000 */
.L_x_55:
[----:B------:R-:W-:-:S04]  /*30b0*/  ULEA UR4, UR36, UR53, 0x3 ;  /* 0x0000003524047291 */ /* 0x000fc8000f8e183f */
[----:B------:R-:W-:-:S04]  /*30c0*/  UIADD3 UR4, UR4, 0x60, URZ ;  /* 0x0000006004047890 */ /* 0x000fc8000fffe03f */
[----:B------:R-:W-:-:S09]  /*30d0*/  UPRMT UR4, UR52, 0x654, UR4 ;  /* 0x0000065434047896 */ /* 0x000fd20008000004 */
[----:B------:R-:W-:Y:S03]  /*30e0*/  SYNCS.ARRIVE.TRANS64.RED.A1T0 RZ, [UR4], RZ ;  /* 0x000000ffffff79a7 */ /* 0x000fe60008100404 */
.L_x_54:
[----:B------:R-:W-:Y:S05]  /*30f0*/  BSYNC B0 ;  /* 0x0000000000007941 */ /* 0x000fea0003800000 */
.L_x_53:
[----:B------:R-:W-:-:S04]  /*3100*/  UIADD3 UR36, UR36, 0x1, URZ ;  /* 0x0000000124247890 */ /* 0x000fc8000fffe03f */
[----:B------:R-:W-:-:S04]  /*3110*/  UISETP.NE.AND UP0, UPT, UR36, 0x4, UPT ;  /* 0x000000042400788c */ /* 0x000fc8000bf05270 */
[----:B------:R-:W-:-:S12]  /*3120*/  USEL UR36, UR36, URZ, UP0 ;  /* 0x0000003f24247287 */ /* 0x000fd80008000000 */
.L_x_52:
[----:B------:R-:W-:Y:S04]  /*3130*/  BSSY B0, `(.L_x_56) ;  /* 0x0000011000007945 */ /* 0x000fe80003800000 */
[----:B------:R-:W-:Y:S05]  /*3140*/  @!P0 BRA `(.L_x_57) ;  /* 0x00000000003c8947 */ /* 0x000fea0003800000 */
[----:B------:R-:W-:-:S13]  /*3150*/  ISETP.NE.AND P4, PT, R158, 0x3, PT ;  /* 0x000000039e00780c */ /* 0x000fda0003f85270 */
[----:B------:R-:W-:Y:S05]  /*3160*/  @!P4 BRA `(.L_x_58) ;  /* 0x000000000004c947 */ /* 0x000fea0003800000 */
[----:B------:R-:W-:Y:S01]  /*3170*/  BPT.TRAP 0x1 ;  /* 0x000000040000795c */ /* 0x000fe20000300000 */
.L_x_58:
[C---:B------:R-:W-:Y:S01]  /*3180*/  LEA R14, R3.reuse, UR53, 0x3 ;  /* 0x00000035030e7c11 */ /* 0x040fe2000f8e18ff */
[----:B------:R-:W-:Y:S01]  /*3190*/  @!P2 IMAD R12, R3, 0x2000, R88 ;  /* 0x00002000030ca824 */ /* 0x000fe200078e0258 */
[----:B------:R-:W-:Y:S01]  /*31a0*/  SHF.L.U32 R15, RZ, 0x1f, RZ ;  /* 0x0000001fff0f7819 */ /* 0x000fe200000006ff */
[----:B------:R-:W-:Y:S02]  /*31b0*/  BSSY B1, `(.L_x_59) ;  /* 0x0000004000017945 */ /* 0x000fe40003800000 */
[----:B------:R-:W-:Y:S01]  /*31c0*/  @!P2 IMAD R13, R153, 0x2, R12 ;  /* 0x00000002990da824 */ /* 0x000fe200078e020c */
[----:B------:R-:W1:Y:S02]  /*31d0*/  SYNCS.PHASECHK.TRANS64.TRYWAIT P4, [R14+URZ+0x40], R15 ;  /* 0x0000400f0e0075a7 */ /* 0x000e64000808017f */
[----:B-1----:R-:W-:Y:S05]  /*31e0*/  @!P4 BRA `(.L_x_60) ;  /* 0x000000680060c947 */ /* 0x002fea0003800000 */
.L_x_228:
[----:B------:R-:W-:Y:S05]  /*31f0*/  BSYNC B1 ;  /* 0x0000000000017941 */ /* 0x000fea0003800000 */
.L_x_59:
[----:B------:R-:W-:Y:S05]  /*3200*/  @!P2 WARPSYNC.ALL ;  /* 0x000000000000a948 */ /* 0x000fea0003800000 */
[----:B------:R2:W3:Y:S01]  /*3210*/  @!P2 LDSM.16.M88.4 R4, [R12] ;  /* 0x000000000c04a83b */ /* 0x0004e20000000200 */
[----:B------:R-:W-:-:S03]  /*3220*/  IADD3 R3, R3, 0x1, RZ ;  /* 0x0000000103037810 */ /* 0x000fc60007ffe0ff */
[----:B------:R2:W4:Y:S04]  /*3230*/  @!P2 LDSM.16.M88.4 R8, [R13] ;  /* 0x000000000d08a83b */ /* 0x0005280000000200 */
.L_x_57:
[----:B------:R-:W-:Y:S05]  /*3240*/  BSYNC B0 ;  /* 0x0000000000007941 */ /* 0x000fea0003800000 */
.L_x_56:
[C---:B--2---:R-:W-:Y:S01]  /*3250*/  FMUL R13, R155.reuse, R24 ;  /* 0x000000189b0d7220 */ /* 0x044fe20000400000 */
[--C-:B---3--:R-:W-:Y:S02]  /*3260*/  HADD2.F32 R12, -RZ, R4.reuse.H0_H0 ;  /* 0x20000004ff0c7230 */ /* 0x108fe40000004100 */
[C---:B-1----:R-:W-:Y:S01]  /*3270*/  FMUL R15, R155.reuse, R26 ;  /* 0x0000001a9b0f7220 */ /* 0x042fe20000400000 */
[----:B------:R-:W-:Y:S02]  /*3280*/  HADD2.F32 R14, -RZ, R4.H1_H1 ;  /* 0x30000004ff0e7230 */ /* 0x000fe40000004100 */
[C---:B------:R-:W-:Y:S01]  /*3290*/  FMUL R25, R155.reuse, R25 ;  /* 0x000000199b197220 */ /* 0x040fe20000400000 */
[--C-:B------:R-:W-:Y:S02]  /*32a0*/  HADD2.F32 R24, -RZ, R5.reuse.H0_H0 ;  /* 0x20000005ff187230 */ /* 0x100fe40000004100 */
[----:B------:R-:W-:Y:S01]  /*32b0*/  FMUL R27, R155, R27 ;  /* 0x0000001b9b1b7220 */ /* 0x000fe20000400000 */
[----:B------:R-:W-:-:S02]  /*32c0*/  HADD2.F32 R26, -RZ, R5.H1_H1 ;  /* 0x30000005ff1a7230 */ /* 0x000fc40000004100 */
[C---:B------:R-:W-:Y:S01]  /*32d0*/  FFMA R12, R154.reuse, R12, R13 ;  /* 0x0000000c9a0c7223 */ /* 0x040fe2000000000d */
[C---:B------:R-:W-:Y:S01]  /*32e0*/  FFMA R25, R154.reuse, R14, R25 ;  /* 0x0000000e9a197223 */ /* 0x040fe20000000019 */
[C---:B------:R-:W-:Y:S01]  /*32f0*/  FFMA R13, R154.reuse, R24, R15 ;  /* 0x000000189a0d7223 */ /* 0x040fe2000000000f */
[C---:B------:R-:W-:Y:S01]  /*3300*/  FMUL R15, R155.reuse, R28 ;  /* 0x0000001c9b0f7220 */ /* 0x040fe20000400000 */
[----:B------:R-:W-:Y:S01]  /*3310*/  FFMA R14, R154, R26, R27 ;  /* 0x0000001a9a0e7223 */ /* 0x000fe2000000001b */
[--C-:B------:R-:W-:Y:S02]  /*3320*/  HADD2.F32 R24, -RZ, R6.reuse.H0_H0 ;  /* 0x20000006ff187230 */ /* 0x100fe40000004100 */
[C---:B------:R-:W-:Y:S01]  /*3330*/  FMUL R27, R155.reuse, R30 ;  /* 0x0000001e9b1b7220 */ /* 0x040fe20000400000 */
[----:B------:R-:W-:Y:S02]  /*3340*/  HADD2.F32 R26, -RZ, R6.H1_H1 ;  /* 0x30000006ff1a7230 */ /* 0x000fe40000004100 */
[----:B------:R-:W-:Y:S01]  /*3350*/  FMUL R29, R155, R29 ;  /* 0x0000001d9b1d7220 */ /* 0x000fe20000400000 */
[----:B------:R-:W-:-:S02]  /*3360*/  HADD2.F32 R28, -RZ, R7.H0_H0 ;  /* 0x20000007ff1c7230 */ /* 0x000fc40000004100 */
[C---:B------:R-:W-:Y:S01]  /*3370*/  FMUL R31, R155.reuse, R31 ;  /* 0x0000001f9b1f7220 */ /* 0x040fe20000400000 */
[----:B------:R-:W-:Y:S02]  /*3380*/  HADD2.F32 R30, -RZ, R7.H1_H1 ;  /* 0x30000007ff1e7230 */ /* 0x000fe40000004100 */
[C---:B------:R-:W-:Y:S01]  /*3390*/  FFMA R15, R154.reuse, R24, R15 ;  /* 0x000000189a0f7223 */ /* 0x040fe2000000000f */
[C---:B------:R-:W-:Y:S01]  /*33a0*/  FFMA R24, R154.reuse, R26, R29 ;  /* 0x0000001a9a187223 */ /* 0x040fe2000000001d */
[C---:B------:R-:W-:Y:S01]  /*33b0*/  FFMA R27, R154.reuse, R28, R27 ;  /* 0x0000001c9a1b7223 */ /* 0x040fe2000000001b */
[C---:B------:R-:W-:Y:S01]  /*33c0*/  FMUL R29, R155.reuse, R32 ;  /* 0x000000209b1d7220 */ /* 0x040fe20000400000 */
[----:B------:R-:W-:Y:S01]  /*33d0*/  FFMA R26, R154, R30, R31 ;  /* 0x0000001e9a1a7223 */ /* 0x000fe2000000001f */
[--C-:B----4-:R-:W-:Y:S02]  /*33e0*/  HADD2.F32 R28, -RZ, R8.reuse.H0_H0 ;  /* 0x20000008ff1c7230 */ /* 0x110fe40000004100 */
[----:B------:R-:W-:Y:S01]  /*33f0*/  FMUL R31, R155, R34 ;  /* 0x000000229b1f7220 */ /* 0x000fe20000400000 */
[----:B------:R-:W-:-:S02]  /*3400*/  HADD2.F32 R30, -RZ, R8.H1_H1 ;  /* 0x30000008ff1e7230 */ /* 0x000fc40000004100 */
[C---:B------:R-:W-:Y:S01]  /*3410*/  FMUL R33, R155.reuse, R33 ;  /* 0x000000219b217220 */ /* 0x040fe20000400000 */
[--C-:B------:R-:W-:Y:S02]  /*3420*/  HADD2.F32 R32, -RZ, R9.reuse.H0_H0 ;  /* 0x20000009ff207230 */ /* 0x100fe40000004100 */
[C---:B------:R-:W-:Y:S01]  /*3430*/  FMUL R35, R155.reuse, R35 ;  /* 0x000000239b237220 */ /* 0x040fe20000400000 */
[----:B------:R-:W-:Y:S02]  /*3440*/  HADD2.F32 R34, -RZ, R9.H1_H1 ;  /* 0x30000009ff227230 */ /* 0x000fe40000004100 */
[C---:B------:R-:W-:Y:S01]  /*3450*/  FFMA R29, R154.reuse, R28, R29 ;  /* 0x0000001c9a1d7223 */ /* 0x040fe2000000001d */
[C---:B------:R-:W-:Y:S01]  /*3460*/  FFMA R28, R154.reuse, R30, R33 ;  /* 0x0000001e9a1c7223 */ /* 0x040fe20000000021 */
[C---:B------:R-:W-:Y:S01]  /*3470*/  FFMA R31, R154.reuse, R32, R31 ;  /* 0x000000209a1f7223 */ /* 0x040fe2000000001f */
[--C-:B------:R-:W-:Y:S02]  /*3480*/  HADD2.F32 R32, -RZ, R10.reuse.H0_H0 ;  /* 0x2000000aff207230 */ /* 0x100fe40000004100 */
[----:B------:R-:W-:Y:S01]  /*3490*/  FFMA R30, R154, R34, R35 ;  /* 0x000000229a1e7223 */ /* 0x000fe20000000023 */
[C---:B------:R-:W-:Y:S01]  /*34a0*/  FMUL R33, R155.reuse, R36 ;  /* 0x000000249b217220 */ /* 0x040fe20000400000 */
[----:B------:R-:W-:Y:S01]  /*34b0*/  FMUL R35, R155, R38 ;  /* 0x000000269b237220 */ /* 0x000fe20000400000 */
[----:B------:R-:W-:-:S02]  /*34c0*/  HADD2.F32 R34, -RZ, R10.H1_H1 ;  /* 0x3000000aff227230 */ /* 0x000fc40000004100 */
[C---:B------:R-:W-:Y:S01]  /*34d0*/  FMUL R37, R155.reuse, R37 ;  /* 0x000000259b257220 */ /* 0x040fe20000400000 */
[--C-:B------:R-:W-:Y:S02]  /*34e0*/  HADD2.F32 R36, -RZ, R11.reuse.H0_H0 ;  /* 0x2000000bff247230 */ /* 0x100fe40000004100 */
[----:B------:R-:W-:Y:S01]  /*34f0*/  FMUL R39, R155, R39 ;  /* 0x000000279b277220 */ /* 0x000fe20000400000 */
[----:B------:R-:W-:Y:S02]  /*3500*/  HADD2.F32 R38, -RZ, R11.H1_H1 ;  /* 0x3000000bff267230 */ /* 0x000fe40000004100 */
[C---:B------:R-:W-:Y:S01]  /*3510*/  FFMA R33, R154.reuse, R32, R33 ;  /* 0x000000209a217223 */ /* 0x040fe20000000021 */
[C---:B------:R-:W-:Y:S01]  /*3520*/  FFMA R32, R154.reuse, R34, R37 ;  /* 0x000000229a207223 */ /* 0x040fe20000000025 */
[----:B------:R-:W-:Y:S01]  /*3530*/  FFMA R35, R154, R36, R35 ;  /* 0x000000249a237223 */ /* 0x000fe20000000023 */
[----:B------:R-:W-:Y:S01]  /*3540*/  F2FP.F16.F32.PACK_AB R13, R14, R13 ;  /* 0x0000000d0e0d723e */ /* 0x000fe200000000ff */
[----:B------:R-:W-:Y:S01]  /*3550*/  FFMA R34, R154, R38, R39 ;  /* 0x000000269a227223 */ /* 0x000fe20000000027 */
[----:B------:R-:W-:Y:S01]  /*3560*/  F2FP.F16.F32.PACK_AB R14, R24, R15 ;  /* 0x0000000f180e723e */ /* 0x000fe200000000ff */
[----:B------:R-:W-:Y:S05]  /*3570*/  WARPSYNC.ALL ;  /* 0x0000000000007948 */ /* 0x000fea0003800000 */
[----:B------:R-:W-:Y:S01]  /*3580*/  F2FP.F16.F32.PACK_AB R28, R28, R29 ;  /* 0x0000001d1c1c723e */ /* 0x000fe200000000ff */
[----:B------:R-:W-:Y:S01]  /*3590*/  BSSY B0, `(.L_x_61) ;  /* 0x0000019000007945 */ /* 0x000fe20003800000 */
[----:B------:R-:W-:-:S02]  /*35a0*/  F2FP.F16.F32.PACK_AB R12, R25, R12 ;  /* 0x0000000c190c723e */ /* 0x000fc400000000ff */
[----:B------:R-:W-:Y:S02]  /*35b0*/  F2FP.F16.F32.PACK_AB R15, R26, R27 ;  /* 0x0000001b1a0f723e */ /* 0x000fe400000000ff */
[----:B------:R-:W-:Y:S02]  /*35c0*/  F2FP.F16.F32.PACK_AB R29, R30, R31 ;  /* 0x0000001f1e1d723e */ /* 0x000fe400000000ff */
[----:B------:R-:W-:Y:S01]  /*35d0*/  F2FP.F16.F32.PACK_AB R30, R32, R33 ;  /* 0x00000021201e723e */ /* 0x000fe200000000ff */
[----:B------:R1:W-:Y:S01]  /*35e0*/  STSM.16.M88.4 [R20+0x2200], R12 ;  /* 0x0022000c14007844 */ /* 0x0003e20000000200 */
        /* <DEDUP_REMOVED lines=12> */
[----:B------:R-:W-:Y:S02]  /*36b0*/  UIADD3 UR4, UR53, 0x2200, URZ ;  /* 0x0000220035047890 */ /* 0x000fe4000fffe03f */
[----:B------:R-:W-:Y:S01]  /*36c0*/  UIADD3.X UR9, URZ, UR55, URZ, UP0, !UPT ;  /* 0x000000373f097290 */ /* 0x000fe200087fe43f */
[----:B------:R-:W-:Y:S01]  /*36d0*/  UMOV UR5, UR45 ;  /* 0x0000002d00057c82 */ /* 0x000fe20008000000 */
[----:B------:R-:W-:-:S07]  /*36e0*/  UMOV UR7, UR47 ;  /* 0x0000002f00077c82 */ /* 0x000fce0008000000 */
[----:B------:R2:W-:Y:S01]  /*36f0*/  UTMASTG.3D [UR4], [UR8] ;  /* 0x00000004080073b5 */ /* 0x0005e20008010000 */
[----:B------:R0:W-:Y:S01]  /*3700*/  UTMACMDFLUSH ;  /* 0x00000000000079b7 */ /* 0x0001e20000000000 */
[----:B--2---:R-:W-:-:S04]  /*3710*/  DEPBAR.LE SB0, 0x1 ;  /* 0x000080400000791a */ /* 0x004fc80000000000 */
.L_x_62:
[----:B------:R-:W-:Y:S05]  /*3720*/  BSYNC B0 ;  /* 0x0000000000007941 */ /* 0x000fea0003800000 */
.L_x_61:
[----:B------:R-:W-:Y:S01]  /*3730*/  VIADD R24, R20, 0x2200 ;  /* 0x0000220014187836 */ /* 0x000fe20000000000 */
[----:B------:R-:W-:Y:S03]  /*3740*/  BAR.SYNC.DEFER_BLOCKING 0x1, 0x100 ;  /* 0x0044000000007b1d */ /* 0x000fe60000010000 */
[----:B------:R-:W-:-:S03]  /*3750*/  IMAD R24, R153, 0x2, R24 ;  /* 0x0000000299187824 */ /* 0x000fc600078e0218 */
[----:B------:R-:W-:Y:S04]  /*3760*/  BSSY B0, `(.L_x_63) ;  /* 0x0000009000007945 */ /* 0x000fe80003800000 */
[----:B------:R-:W-:Y:S05]  /*3770*/  @!P0 BRA `(.L_x_64) ;  /* 0x00000000001c8947 */ /* 0x000fea0003800000 */
[----:B------:R-:W-:-:S13]  /*3780*/  ISETP.NE.AND P4, PT, R158, 0x3, PT ;  /* 0x000000039e00780c */ /* 0x000fda0003f85270 */
[----:B------:R-:W-:Y:S05]  /*3790*/  @!P4 BRA `(.L_x_65) ;  /* 0x000000000004c947 */ /* 0x000fea0003800000 */
[----:B------:R-:W-:Y:S01]  /*37a0*/  BPT.TRAP 0x1 ;  /* 0x000000040000795c */ /* 0x000fe20000300000 */
.L_x_65:
[----:B------:R-:W-:-:S04]  /*37b0*/  ULEA UR4, UR36, UR53, 0x3 ;  /* 0x0000003524047291 */ /* 0x000fc8000f8e183f */
[----:B------:R-:W-:-:S04]  /*37c0*/  UIADD3 UR4, UR4, 0x60, URZ ;  /* 0x0000006004047890 */ /* 0x000fc8000fffe03f */
[----:B------:R-:W-:-:S09]  /*37d0*/  UPRMT UR4, UR52, 0x654, UR4 ;  /* 0x0000065434047896 */ /* 0x000fd20008000004 */
[----:B------:R-:W-:Y:S03]  /*37e0*/  SYNCS.ARRIVE.TRANS64.RED.A1T0 RZ, [UR4], RZ ;  /* 0x000000ffffff79a7 */ /* 0x000fe60008100404 */
.L_x_64:
[----:B------:R-:W-:Y:S05]  /*37f0*/  BSYNC B0 ;  /* 0x0000000000007941 */ /* 0x000fea0003800000 */
.L_x_63:
[----:B------:R-:W-:Y:S01]  /*3800*/  UIADD3 UR36, UR36, 0x1, URZ ;  /* 0x0000000124247890 */ /* 0x000fe2000fffe03f */
[----:B------:R-:W-:Y:S01]  /*3810*/  BSSY B0, `(.L_x_66) ;  /* 0x0000017000007945 */ /* 0x000fe20003800000 */
[----:B------:R-:W-:Y:S02]  /*3820*/  MOV R25, RZ ;  /* 0x000000ff00197202 */ /* 0x000fe40000000f00 */
[----:B------:R-:W-:-:S04]  /*3830*/  UISETP.NE.AND UP0, UPT, UR36, 0x4, UPT ;  /* 0x000000042400788c */ /* 0x000fc8000bf05270 */
[----:B------:R-:W-:Y:S01]  /*3840*/  USEL UR36, UR36, URZ, UP0 ;  /* 0x0000003f24247287 */ /* 0x000fe20008000000 */
[----:B------:R-:W-:Y:S11]  /*3850*/  @!P0 BRA `(.L_x_67) ;  /* 0x0000000000488947 */ /* 0x000ff60003800000 */
[----:B------:R-:W-:-:S13]  /*3860*/  ISETP.NE.AND P4, PT, R158, 0x3, PT ;  /* 0x000000039e00780c */ /* 0x000fda0003f85270 */
[----:B------:R-:W-:Y:S05]  /*3870*/  @!P4 BRA `(.L_x_68) ;  /* 0x000000000004c947 */ /* 0x000fea0003800000 */
[----:B------:R-:W-:Y:S01]  /*3880*/  BPT.TRAP 0x1 ;  /* 0x000000040000795c */ /* 0x000fe20000300000 */
.L_x_68:
[C---:B-1----:R-:W-:Y:S01]  /*3890*/  LEA R12, R3.reuse, UR53, 0x3 ;  /* 0x00000035030c7c11 */ /* 0x042fe2000f8e18ff */
[----:B------:R-:W-:Y:S01]  /*38a0*/  @!P2 IMAD R14, R3, 0x2000, R88 ;  /* 0x00002000030ea824 */ /* 0x000fe200078e0258 */
[----:B------:R-:W-:Y:S01]  /*38b0*/  SHF.L.U32 R13, RZ, 0x1f, RZ ;  /* 0x0000001fff0d7819 */ /* 0x000fe200000006ff */
[----:B------:R-:W-:Y:S02]  /*38c0*/  BSSY B1, `(.L_x_69) ;  /* 0x0000004000017945 */ /* 0x000fe40003800000 */
[----:B------:R-:W-:Y:S01]  /*38d0*/  @!P2 IMAD R15, R153, 0x2, R14 ;  /* 0x00000002990fa824 */ /* 0x000fe200078e020e */
[----:B------:R-:W1:Y:S02]  /*38e0*/  SYNCS.PHASECHK.TRANS64.TRYWAIT P4, [R12+URZ+0x40], R13 ;  /* 0x0000400d0c0075a7 */ /* 0x000e64000808017f */
[----:B-1----:R-:W-:Y:S05]  /*38f0*/  @!P4 BRA `(.L_x_70) ;  /* 0x0000006000b0c947 */ /* 0x002fea0003800000 */
.L_x_229:
[----:B------:R-:W-:Y:S05]  /*3900*/  BSYNC B1 ;  /* 0x0000000000017941 */ /* 0x000fea0003800000 */
.L_x_69:
[----:B------:R-:W-:Y:S05]  /*3910*/  @!P2 WARPSYNC.ALL ;  /* 0x000000000000a948 */ /* 0x000fea0003800000 */
[----:B------:R2:W3:Y:S01]  /*3920*/  @!P2 LDSM.16.M88.4 R4, [R14] ;  /* 0x000000000e04a83b */ /* 0x0004e20000000200 */
[----:B------:R-:W-:-:S03]  /*3930*/  IADD3 R3, R3, 0x1, RZ ;  /* 0x0000000103037810 */ /* 0x000fc60007ffe0ff */
[----:B------:R2:W4:Y:S01]  /*3940*/  @!P2 LDSM.16.M88.4 R8, [R15] ;  /* 0x000000000f08a83b */ /* 0x0005220000000200 */
[----:B------:R-:W-:-:S04]  /*3950*/  ISETP.NE.AND P4, PT, R3, 0x4, PT ;  /* 0x000000040300780c */ /* 0x000fc80003f85270 */
[----:B------:R-:W-:Y:S02]  /*3960*/  SEL R3, R3, RZ, P4 ;  /* 0x000000ff03037207 */ /* 0x000fe40002000000 */
[----:B------:R-:W-:-:S07]  /*3970*/  SEL R25, RZ, 0x1, P4 ;  /* 0x00000001ff197807 */ /* 0x000fce0002000000 */
.L_x_67:
[----:B------:R-:W-:Y:S05]  /*3980*/  BSYNC B0 ;  /* 0x0000000000007941 */ /* 0x000fea0003800000 */
.L_x_66:
[--C-:B-1-3--:R-:W-:Y:S02]  /*3990*/  HADD2.F32 R12, -RZ, R4.reuse.H0_H0 ;  /* 0x20000004ff0c7230 */ /* 0x10afe40000004100 */
[C---:B------:R-:W-:Y:S01]  /*39a0*/  FMUL R13, R155.reuse, R104 ;  /* 0x000000689b0d7220 */ /* 0x040fe20000400000 */
[----:B--2---:R-:W-:Y:S02]  /*39b0*/  HADD2.F32 R14, -RZ, R4.H1_H1 ;  /* 0x30000004ff0e7230 */ /* 0x004fe40000004100 */
[C---:B------:R-:W-:Y:S01]  /*39c0*/  FMUL R105, R155.reuse, R105 ;  /* 0x000000699b697220 */ /* 0x040fe20000400000 */
[--C-:B------:R-:W-:Y:S02]  /*39d0*/  HADD2.F32 R26, -RZ, R5.reuse.H0_H0 ;  /* 0x20000005ff1a7230 */ /* 0x100fe40000004100 */
[C---:B------:R-:W-:Y:S01]  /*39e0*/  FMUL R15, R155.reuse, R106 ;  /* 0x0000006a9b0f7220 */ /* 0x040fe20000400000 */
[----:B------:R-:W-:Y:S02]  /*39f0*/  HADD2.F32 R28, -RZ, R5.H1_H1 ;  /* 0x30000005ff1c7230 */ /* 0x000fe40000004100 */
[----:B------:R-:W-:Y:S01]  /*3a00*/  FMUL R107, R155, R107 ;  /* 0x0000006b9b6b7220 */ /* 0x000fe20000400000 */
[C---:B------:R-:W-:Y:S01]  /*3a10*/  FFMA R12, R154.reuse, R12, R13 ;  /* 0x0000000c9a0c7223 */ /* 0x040fe2000000000d */
[C---:B------:R-:W-:Y:S01]  /*3a20*/  FFMA R105, R154.reuse, R14, R105 ;  /* 0x0000000e9a697223 */ /* 0x040fe20000000069 */
[C---:B------:R-:W-:Y:S01]  /*3a30*/  FFMA R13, R154.reuse, R26, R15 ;  /* 0x0000001a9a0d7223 */ /* 0x040fe2000000000f */
[----:B------:R-:W-:Y:S01]  /*3a40*/  FFMA R14, R154, R28, R107 ;  /* 0x0000001c9a0e7223 */ /* 0x000fe2000000006b */
[----:B------:R-:W-:-:S02]  /*3a50*/  HADD2.F32 R26, -RZ, R6.H0_H0 ;  /* 0x20000006ff1a7230 */ /* 0x000fc40000004100 */
[C---:B------:R-:W-:Y:S01]  /*3a60*/  FMUL R15, R155.reuse, R108 ;  /* 0x0000006c9b0f7220 */ /* 0x040fe20000400000 */
[----:B------:R-:W-:Y:S02]  /*3a70*/  HADD2.F32 R28, -RZ, R6.H1_H1 ;  /* 0x30000006ff1c7230 */ /* 0x000fe40000004100 */
        /* <DEDUP_REMOVED lines=9> */
[----:B----4-:R-:W-:-:S02]  /*3b10*/  HADD2.F32 R30, -RZ, R8.H0_H0 ;  /* 0x20000008ff1e7230 */ /* 0x010fc40000004100 */
        /* <DEDUP_REMOVED lines=52> */
.L_x_72:
[----:B------:R-:W-:Y:S05]  /*3e60*/  BSYNC B0 ;  /* 0x0000000000007941 */ /* 0x000fea0003800000 */
.L_x_71:
        /* <DEDUP_REMOVED lines=8> */
.L_x_75:
[----:B------:R-:W-:-:S04]  /*3ef0*/  ULEA UR4, UR36, UR53, 0x3 ;  /* 0x0000003524047291 */ /* 0x000fc8000f8e183f */
[----:B------:R-:W-:-:S04]  /*3f00*/  UIADD3 UR4, UR4, 0x60, URZ ;  /* 0x0000006004047890 */ /* 0x000fc8000fffe03f */
[----:B------:R-:W-:-:S09]  /*3f10*/  UPRMT UR4, UR52, 0x654, UR4 ;  /* 0x0000065434047896 */ /* 0x000fd20008000004 */
[----:B------:R-:W-:Y:S03]  /*3f20*/  SYNCS.ARRIVE.TRANS64.RED.A1T0 RZ, [UR4], RZ ;  /* 0x000000ffffff79a7 */ /* 0x000fe60008100404 */
.L_x_74:
[----:B------:R-:W-:Y:S05]  /*3f30*/  BSYNC B0 ;  /* 0x0000000000007941 */ /* 0x000fea0003800000 */
.L_x_73:
[----:B------:R-:W-:Y:S01]  /*3f40*/  UIADD3 UR4, UR36, 0x1, URZ ;  /* 0x0000000124047890 */ /* 0x000fe2000fffe03f */
[----:B------:R-:W-:Y:S03]  /*3f50*/  BSSY B0, `(.L_x_76) ;  /* 0x0000017000007945 */ /* 0x000fe60003800000 */
[----:B------:R-:W-:-:S04]  /*3f60*/  UISETP.NE.AND UP0, UPT, UR4, 0x4, UPT ;  /* 0x000000040400788c */ /* 0x000fc8000bf05270 */
[----:B------:R-:W-:Y:S01]  /*3f70*/  USEL UR8, UR4, URZ, UP0 ;  /* 0x0000003f04087287 */ /* 0x000fe20008000000 */
[----:B------:R-:W-:Y:S11]  /*3f80*/  @!P0 BRA `(.L_x_77) ;  /* 0x00000000004c8947 */ /* 0x000ff60003800000 */
[----:B------:R-:W-:-:S13]  /*3f90*/  ISETP.NE.AND P4, PT, R158, 0x3, PT ;  /* 0x000000039e00780c */ /* 0x000fda0003f85270 */
[----:B------:R-:W-:Y:S05]  /*3fa0*/  @!P4 BRA `(.L_x_78) ;  /* 0x000000000004c947 */ /* 0x000fea0003800000 */
[----:B------:R-:W-:Y:S01]  /*3fb0*/  BPT.TRAP 0x1 ;  /* 0x000000040000795c */ /* 0x000fe20000300000 */
.L_x_78:
[----:B-1----:R-:W-:Y:S01]  /*3fc0*/  LEA R13, R3, UR53, 0x3 ;  /* 0x00000035030d7c11 */ /* 0x002fe2000f8e18ff */
[----:B------:R-:W-:Y:S01]  /*3fd0*/  BSSY B1, `(.L_x_79) ;  /* 0x0000006000017945 */ /* 0x000fe20003800000 */
[----:B------:R-:W-:Y:S02]  /*3fe0*/  SHF.L.U32 R12, R25, 0x1f, RZ ;  /* 0x0000001f190c7819 */ /* 0x000fe400000006ff */
[----:B------:R-:W-:Y:S02]  /*3ff0*/  @!P2 LEA R14, R3, R88, 0xd ;  /* 0x00000058030ea211 */ /* 0x000fe400078e68ff */
[----:B------:R-:W1:Y:S03]  /*4000*/  SYNCS.PHASECHK.TRANS64.TRYWAIT P4, [R13+URZ+0x40], R12 ;  /* 0x0000400c0d0075a7 */ /* 0x000e66000808017f */
[----:B------:R-:W-:Y:S01]  /*4010*/  @!P2 IMAD R15, R153, 0x2, R14 ;  /* 0x00000002990fa824 */ /* 0x000fe200078e020e */
[----:B-1----:R-:W-:Y:S06]  /*4020*/  @!P4 BRA `(.L_x_80) ;  /* 0x0000005800f8c947 */ /* 0x002fec0003800000 */
.L_x_230:
[----:B------:R-:W-:Y:S05]  /*4030*/  BSYNC B1 ;  /* 0x0000000000017941 */ /* 0x000fea0003800000 */
.L_x_79:
[----:B------:R-:W-:Y:S05]  /*4040*/  @!P2 WARPSYNC.ALL ;  /* 0x000000000000a948 */ /* 0x000fea0003800000 */
[----:B------:R2:W3:Y:S01]  /*4050*/  @!P2 LDSM.16.M88.4 R4, [R14] ;  /* 0x000000000e04a83b */ /* 0x0004e20000000200 */
[----:B------:R-:W-:-:S03]  /*4060*/  VIADD R3, R3, 0x1 ;  /* 0x0000000103037836 */ /* 0x000fc60000000000 */
[----:B------:R2:W4:Y:S02]  /*4070*/  @!P2 LDSM.16.M88.4 R8, [R15] ;  /* 0x000000000f08a83b */ /* 0x0005240000000200 */
[----:B------:R-:W-:-:S04]  /*4080*/  ISETP.NE.AND P4, PT, R3, 0x4, PT ;  /* 0x000000040300780c */ /* 0x000fc80003f85270 */
[----:B-1----:R-:W-:Y:S02]  /*4090*/  SEL R12, RZ, 0x1, P4 ;  /* 0x00000001ff0c7807 */ /* 0x002fe40002000000 */
[----:B------:R-:W-:Y:S02]  /*40a0*/  SEL R3, R3, RZ, P4 ;  /* 0x000000ff03037207 */ /* 0x000fe40002000000 */
[----:B--2---:R-:W-:-:S07]  /*40b0*/  LOP3.LUT R25, R25, R12, RZ, 0x3c, !PT ;  /* 0x0000000c19197212 */ /* 0x004fce00078e3cff */
.L_x_77:
[----:B------:R-:W-:Y:S05]  /*40c0*/  BSYNC B0 ;  /* 0x0000000000007941 */ /* 0x000fea0003800000 */
.L_x_76:
[--C-:B-1-3--:R-:W-:Y:S02]  /*40d0*/  HADD2.F32 R12, -RZ, R4.reuse.H0_H0 ;  /* 0x20000004ff0c7230 */ /* 0x10afe40000004100 */
        /* <DEDUP_REMOVED lines=70> */
[----:B------:R-:W-:Y:S02]  /*4540*/  UIADD3 UR4, UR53, 0x6200, URZ ;  /* 0x0000620035047890 */ /* 0x000fe4000fffe03f */
[----:B------:R-:W-:Y:S01]  /*4550*/  UIADD3.X UR11, URZ, UR55, URZ, UP0, !UPT ;  /* 0x000000373f0b7290 */ /* 0x000fe200087fe43f */
[----:B------:R-:W-:-:S08]  /*4560*/  UMOV UR7, UR47 ;  /* 0x0000002f00077c82 */ /* 0x000fd00008000000 */
[----:B------:R2:W-:Y:S01]  /*4570*/  UTMASTG.3D [UR4], [UR10] ;  /* 0x000000040a0073b5 */ /* 0x0005e20008010000 */
[----:B------:R0:W-:Y:S01]  /*4580*/  UTMACMDFLUSH ;  /* 0x00000000000079b7 */ /* 0x0001e20000000000 */
[----:B--2---:R-:W-:-:S04]  /*4590*/  DEPBAR.LE SB0, 0x1 ;  /* 0x000080400000791a */ /* 0x004fc80000000000 */
.L_x_82:
[----:B------:R-:W-:Y:S05]  /*45a0*/  BSYNC B0 ;  /* 0x0000000000007941 */ /* 0x000fea0003800000 */
.L_x_81:
[----:B-1----:R-:W-:Y:S01]  /*45b0*/  IADD3 R12, R20, 0x6200, RZ ;  /* 0x00006200140c7810 */ /* 0x002fe20007ffe0ff */
[----:B------:R-:W-:Y:S04]  /*45c0*/  BAR.SYNC.DEFER_BLOCKING 0x1, 0x100 ;  /* 0x0044000000007b1d */ /* 0x000fe80000010000 */
[----:B------:R-:W-:Y:S02]  /*45d0*/  IMAD R12, R153, 0x2, R12 ;  /* 0x00000002990c7824 */ /* 0x000fe400078e020c */
[----:B------:R-:W-:Y:S04]  /*45e0*/  BSSY B0, `(.L_x_83) ;  /* 0x0000009000007945 */ /* 0x000fe80003800000 */
[----:B------:R-:W-:Y:S05]  /*45f0*/  @!P0 BRA `(.L_x_84) ;  /* 0x00000000001c8947 */ /* 0x000fea0003800000 */
[----:B------:R-:W-:-:S13]  /*4600*/  ISETP.NE.AND P4, PT, R158, 0x3, PT ;  /* 0x000000039e00780c */ /* 0x000fda0003f85270 */
[----:B------:R-:W-:Y:S05]  /*4610*/  @!P4 BRA `(.L_x_85) ;  /* 0x000000000004c947 */ /* 0x000fea0003800000 */
[----:B------:R-:W-:Y:S01]  /*4620*/  BPT.TRAP 0x1 ;  /* 0x000000040000795c */ /* 0x000fe20000300000 */
.L_x_85:
[----:B------:R-:W-:-:S04]  /*4630*/  ULEA UR4, UR8, UR53, 0x3 ;  /* 0x0000003508047291 */ /* 0x000fc8000f8e183f */
[----:B------:R-:W-:-:S04]  /*4640*/  UIADD3 UR4, UR4, 0x60, URZ ;  /* 0x0000006004047890 */ /* 0x000fc8000fffe03f */
[----:B------:R-:W-:-:S09]  /*4650*/  UPRMT UR4, UR52, 0x654, UR4 ;  /* 0x0000065434047896 */ /* 0x000fd20008000004 */
[----:B------:R-:W-:Y:S03]  /*4660*/  SYNCS.ARRIVE.TRANS64.RED.A1T0 RZ, [UR4], RZ ;  /* 0x000000ffffff79a7 */ /* 0x000fe60008100404 */
.L_x_84:
[----:B------:R-:W-:Y:S05]  /*4670*/  BSYNC B0 ;  /* 0x0000000000007941 */ /* 0x000fea0003800000 */
.L_x_83:
        /* <DEDUP_REMOVED lines=8> */
.L_x_88:
[C---:B------:R-:W-:Y:S01]  /*4700*/  LEA R13, R3.reuse, UR53, 0x3 ;  /* 0x00000035030d7c11 */ /* 0x040fe2000f8e18ff */
[----:B------:R-:W-:Y:S01]  /*4710*/  @!P2 IMAD R28, R3, 0x2000, R88 ;  /* 0x00002000031ca824 */ /* 0x000fe200078e0258 */
[----:B------:R-:W-:Y:S01]  /*4720*/  SHF.L.U32 R14, R25, 0x1f, RZ ;  /* 0x0000001f190e7819 */ /* 0x000fe200000006ff */
[----:B------:R-:W-:Y:S03]  /*4730*/  BSSY B1, `(.L_x_89) ;  /* 0x0000004000017945 */ /* 0x000fe60003800000 */
[----:B------:R-:W1:Y:S01]  /*4740*/  SYNCS.PHASECHK.TRANS64.TRYWAIT P4, [R13+URZ+0x40], R14 ;  /* 0x0000400e0d0075a7 */ /* 0x000e62000808017f */
[----:B------:R-:W-:Y:S01]  /*4750*/  @!P2 LEA R15, R153, R28, 0x1 ;  /* 0x0000001c990fa211 */ /* 0x000fe200078e08ff */
[----:B-1----:R-:W-:Y:S06]  /*4760*/  @!P4 BRA `(.L_x_90) ;  /* 0x00000054003cc947 */ /* 0x002fec0003800000 */
.L_x_231:
[----:B------:R-:W-:Y:S05]  /*4770*/  BSYNC B1 ;  /* 0x0000000000017941 */ /* 0x000fea0003800000 */
.L_x_89:
        /* <DEDUP_REMOVED lines=8> */
.L_x_87:
[----:B------:R-:W-:Y:S05]  /*4800*/  BSYNC B0 ;  /* 0x0000000000007941 */ /* 0x000fea0003800000 */
.L_x_86:
[--C-:B---3--:R-:W-:Y:S02]  /*4810*/  HADD2.F32 R14, -RZ, R4.reuse.H0_H0 ;  /* 0x20000004ff0e7230 */ /* 0x108fe40000004100 */
[C---:B------:R-:W-:Y:S01]  /*4820*/  FMUL R13, R155.reuse, R120 ;  /* 0x000000789b0d7220 */ /* 0x040fe20000400000 */
[----:B------:R-:W-:Y:S02]  /*4830*/  HADD2.F32 R28, -RZ, R4.H1_H1 ;  /* 0x30000004ff1c7230 */ /* 0x000fe40000004100 */
[C---:B------:R-:W-:Y:S01]  /*4840*/  FMUL R121, R155.reuse, R121 ;  /* 0x000000799b797220 */ /* 0x040fe20000400000 */
[----:B------:R-:W-:Y:S02]  /*4850*/  HADD2.F32 R32, -RZ, R5.H1_H1 ;  /* 0x30000005ff207230 */ /* 0x000fe40000004100 */
[----:B------:R-:W-:Y:S01]  /*4860*/  FMUL R123, R155, R123 ;  /* 0x0000007b9b7b7220 */ /* 0x000fe20000400000 */
[C---:B------:R-:W-:Y:S01]  /*4870*/  FFMA R13, R154.reuse, R14, R13 ;  /* 0x0000000e9a0d7223 */ /* 0x040fe2000000000d */
[----:B------:R-:W-:Y:S01]  /*4880*/  FFMA R14, R154, R28, R121 ;  /* 0x0000001c9a0e7223 */ /* 0x000fe20000000079 */
[----:B------:R-:W-:-:S02]  /*4890*/  HADD2.F32 R29, -RZ, R6.H0_H0 ;  /* 0x20000006ff1d7230 */ /* 0x000fc40000004100 */
[----:B------:R-:W-:Y:S01]  /*48a0*/  FFMA R28, R154, R32, R123 ;  /* 0x000000209a1c7223 */ /* 0x000fe2000000007b */
[C---:B------:R-:W-:Y:S01]  /*48b0*/  FMUL R21, R155.reuse, R124 ;  /* 0x0000007c9b157220 */ /* 0x040fe20000400000 */
[--C-:B------:R-:W-:Y:S02]  /*48c0*/  HADD2.F32 R32, -RZ, R7.reuse.H0_H0 ;  /* 0x20000007ff207230 */ /* 0x100fe40000004100 */
[C---:B------:R-:W-:Y:S01]  /*48d0*/  FMUL R27, R155.reuse, R126 ;  /* 0x0000007e9b1b7220 */ /* 0x040fe20000400000 */
[----:B------:R-:W-:Y:S02]  /*48e0*/  HADD2.F32 R34, -RZ, R7.H1_H1 ;  /* 0x30000007ff227230 */ /* 0x000fe40000004100 */
[C---:B------:R-:W-:Y:S01]  /*48f0*/  FMUL R127, R155.reuse, R127 ;  /* 0x0000007f9b7f7220 */ /* 0x040fe20000400000 */
[----:B------:R-:W-:Y:S02]  /*4900*/  HADD2.F32 R30, -RZ, R5.H0_H0 ;  /* 0x20000005ff1e7230 */ /* 0x000fe40000004100 */
[----:B------:R-:W-:Y:S01]  /*4910*/  FMUL R15, R155, R122 ;  /* 0x0000007a9b0f7220 */ /* 0x000fe20000400000 */
[----:B----4-:R-:W-:-:S02]  /*4920*/  HADD2.F32 R36, -RZ, R9.H0_H0 ;  /* 0x20000009ff247230 */ /* 0x010fc40000004100 */
[C---:B------:R-:W-:Y:S01]  /*4930*/  FMUL R31, R155.reuse, R130 ;  /* 0x000000829b1f7220 */ /* 0x040fe20000400000 */
[----:B------:R-:W-:Y:S02]  /*4940*/  HADD2.F32 R38, -RZ, R9.H1_H1 ;  /* 0x30000009ff267230 */ /* 0x000fe40000004100 */
[C---:B------:R-:W-:Y:S01]  /*4950*/  FFMA R21, R154.reuse, R29, R21 ;  /* 0x0000001d9a157223 */ /* 0x040fe20000000015 */
[--C-:B------:R-:W-:Y:S02]  /*4960*/  HADD2.F32 R33, -RZ, R8.reuse.H0_H0 ;  /* 0x20000008ff217230 */ /* 0x100fe40000004100 */
[C---:B------:R-:W-:Y:S01]  /*4970*/  FMUL R131, R155.reuse, R131 ;  /* 0x000000839b837220 */ /* 0x040fe20000400000 */
[C---:B------:R-:W-:Y:S01]  /*4980*/  FFMA R27, R154.reuse, R32, R27 ;  /* 0x000000209a1b7223 */ /* 0x040fe2000000001b */
[----:B------:R-:W-:Y:S01]  /*4990*/  FMUL R29, R155, R128 ;  /* 0x000000809b1d7220 */ /* 0x000fe20000400000 */
[C---:B------:R-:W-:Y:S01]  /*49a0*/  FFMA R32, R154.reuse, R34, R127 ;  /* 0x000000229a207223 */ /* 0x040fe2000000007f */
[----:B------:R-:W-:Y:S01]  /*49b0*/  FFMA R15, R154, R30, R15 ;  /* 0x0000001e9a0f7223 */ /* 0x000fe2000000000f */
[----:B------:R-:W-:-:S02]  /*49c0*/  HADD2.F32 R34, -RZ, R8.H1_H1 ;  /* 0x30000008ff227230 */ /* 0x000fc40000004100 */
[C---:B------:R-:W-:Y:S01]  /*49d0*/  FFMA R31, R154.reuse, R36, R31 ;  /* 0x000000249a1f7223 */ /* 0x040fe2000000001f */
[----:B------:R-:W-:Y:S02]  /*49e0*/  HADD2.F32 R30, -RZ, R6.H1_H1 ;  /* 0x30000006ff1e7230 */ /* 0x000fe40000004100 */
[C---:B------:R-:W-:Y:S01]  /*49f0*/  FMUL R129, R155.reuse, R129 ;  /* 0x000000819b817220 */ /* 0x040fe20000400000 */
[C---:B------:R-:W-:Y:S01]  /*4a00*/  FFMA R36, R154.reuse, R38, R131 ;  /* 0x000000269a247223 */ /* 0x040fe20000000083 */
[----:B------:R-:W-:Y:S02]  /*4a10*/  HADD2.F32 R40, -RZ, R11.H0_H0 ;  /* 0x2000000bff287230 */ /* 0x000fe40000004100 */
[C---:B------:R-:W-:Y:S01]  /*4a20*/  FMUL R125, R155.reuse, R125 ;  /* 0x0000007d9b7d7220 */ /* 0x040fe20000400000 */
[----:B------:R-:W-:Y:S01]  /*4a30*/  FFMA R29, R154, R33, R29 ;  /* 0x000000219a1d7223 */ /* 0x000fe2000000001d */
[----:B------:R-:W-:Y:S01]  /*4a40*/  FMUL R35, R155, R134 ;  /* 0x000000869b237220 */ /* 0x000fe20000400000 */
[----:B------:R-:W-:-:S02]  /*4a50*/  HADD2.F32 R37, -RZ, R10.H0_H0 ;  /* 0x2000000aff257230 */ /* 0x000fc40000004100 */
[C---:B------:R-:W-:Y:S01]  /*4a60*/  FMUL R33, R155.reuse, R132 ;  /* 0x000000849b217220 */ /* 0x040fe20000400000 */
[----:B------:R-:W-:Y:S02]  /*4a70*/  HADD2.F32 R38, -RZ, R10.H1_H1 ;  /* 0x3000000aff267230 */ /* 0x000fe40000004100 */
[C---:B------:R-:W-:Y:S01]  /*4a80*/  FMUL R133, R155.reuse, R133 ;  /* 0x000000859b857220 */ /* 0x040fe20000400000 */
[----:B------:R-:W-:Y:S02]  /*4a90*/  HADD2.F32 R42, -RZ, R11.H1_H1 ;  /* 0x3000000bff2a7230 */ /* 0x000fe40000004100 */
[----:B------:R-:W-:Y:S01]  /*4aa0*/  FMUL R135, R155, R135 ;  /* 0x000000879b877220 */ /* 0x000fe20000400000 */
[C---:B------:R-:W-:Y:S01]  /*4ab0*/  FFMA R34, R154.reuse, R34, R129 ;  /* 0x000000229a227223 */ /* 0x040fe20000000081 */
[C---:B------:R-:W-:Y:S01]  /*4ac0*/  FFMA R30, R154.reuse, R30, R125 ;  /* 0x0000001e9a1e7223 */ /* 0x040fe2000000007d */
        /* <DEDUP_REMOVED lines=15> */
[----:B------:R1:W-:Y:S01]  /*4bc0*/  STSM.16.M88.4 [R23], R28 ;  /* 0x0000001c17007844 */ /* 0x0003e20000000200 */
        /* <DEDUP_REMOVED lines=17> */
.L_x_92:
[----:B------:R-:W-:Y:S05]  /*4ce0*/  BSYNC B0 ;  /* 0x0000000000007941 */ /* 0x000fea0003800000 */
.L_x_91:
[----:B------:R-:W-:Y:S06]  /*4cf0*/  BAR.SYNC.DEFER_BLOCKING 0x1, 0x100 ;  /* 0x0044000000007b1d */ /* 0x000fec0000010000 */
[----:B------:R-:W-:Y:S04]  /*4d00*/  BSSY B0, `(.L_x_93) ;  /* 0x0000009000007945 */ /* 0x000fe80003800000 */
[----:B------:R-:W-:Y:S05]  /*4d10*/  @!P0 BRA `(.L_x_94) ;  /* 0x00000000001c8947 */ /* 0x000fea0003800000 */
[----:B------:R-:W-:-:S13]  /*4d20*/  ISETP.NE.AND P4, PT, R158, 0x3, PT ;  /* 0x000000039e00780c */ /* 0x000fda0003f85270 */
[----:B------:R-:W-:Y:S05]  /*4d30*/  @!P4 BRA `(.L_x_95) ;  /* 0x000000000004c947 */ /* 0x000fea0003800000 */
[----:B------:R-:W-:Y:S01]  /*4d40*/  BPT.TRAP 0x1 ;  /* 0x000000040000795c */ /* 0x000fe20000300000 */
.L_x_95:
[----:B------:R-:W-:-:S04]  /*4d50*/  ULEA UR4, UR8, UR53, 0x3 ;  /* 0x0000003508047291 */ /* 0x000fc8000f8e183f */
[----:B------:R-:W-:-:S04]  /*4d60*/  UIADD3 UR4, UR4, 0x60, URZ ;  /* 0x0000006004047890 */ /* 0x000fc8000fffe03f */
[----:B------:R-:W-:-:S09]  /*4d70*/  UPRMT UR4, UR52, 0x654, UR4 ;  /* 0x0000065434047896 */ /* 0x000fd20008000004 */
[----:B------:R-:W-:Y:S03]  /*4d80*/  SYNCS.ARRIVE.TRANS64.RED.A1T0 RZ, [UR4], RZ ;  /* 0x000000ffffff79a7 */ /* 0x000fe60008100404 */
.L_x_94:
[----:B------:R-:W-:Y:S05]  /*4d90*/  BSYNC B0 ;  /* 0x0000000000007941 */ /* 0x000fea0003800000 */
.L_x_93:
        /* <DEDUP_REMOVED lines=8> */
.L_x_98:
[C---:B------:R-:W-:Y:S01]  /*4e20*/  LEA R13, R3.reuse, UR53, 0x3 ;  /* 0x00000035030d7c11 */ /* 0x040fe2000f8e18ff */
[----:B-1----:R-:W-:Y:S01]  /*4e30*/  @!P2 IMAD R28, R3, 0x2000, R88 ;  /* 0x00002000031ca824 */ /* 0x002fe200078e0258 */
[----:B------:R-:W-:Y:S01]  /*4e40*/  SHF.L.U32 R14, R25, 0x1f, RZ ;  /* 0x0000001f190e7819 */ /* 0x000fe200000006ff */
[----:B------:R-:W-:Y:S03]  /*4e50*/  BSSY B1, `(.L_x_99) ;  /* 0x0000004000017945 */ /* 0x000fe60003800000 */
[----:B------:R-:W1:Y:S01]  /*4e60*/  SYNCS.PHASECHK.TRANS64.TRYWAIT P4, [R13+URZ+0x40], R14 ;  /* 0x0000400e0d0075a7 */ /* 0x000e62000808017f */
[----:B------:R-:W-:Y:S01]  /*4e70*/  @!P2 LEA R15, R153, R28, 0x1 ;  /* 0x0000001c990fa211 */ /* 0x000fe200078e08ff */
[----:B-1----:R-:W-:Y:S06]  /*4e80*/  @!P4 BRA `(.L_x_100) ;  /* 0x0000004c0088c947 */ /* 0x002fec0003800000 */
.L_x_232:
[----:B------:R-:W-:Y:S05]  /*4e90*/  BSYNC B1 ;  /* 0x0000000000017941 */ /* 0x000fea0003800000 */
.L_x_99:
        /* <DEDUP_REMOVED lines=8> */
.L_x_97:
[----:B------:R-:W-:Y:S05]  /*4f20*/  BSYNC B0 ;  /* 0x0000000000007941 */ /* 0x000fea0003800000 */
.L_x_96:
[--C-:B---3--:R-:W-:Y:S02]  /*4f30*/  HADD2.F32 R14, -RZ, R4.reuse.H0_H0 ;  /* 0x20000004ff0e7230 */ /* 0x108fe40000004100 */
[C---:B------:R-:W-:Y:S01]  /*4f40*/  FMUL R13, R155.reuse, R56 ;  /* 0x000000389b0d7220 */ /* 0x040fe20000400000 */
[----:B-1----:R-:W-:Y:S02]  /*4f50*/  HADD2.F32 R28, -RZ, R4.H1_H1 ;  /* 0x30000004ff1c7230 */ /* 0x002fe40000004100 */
[C---:B------:R-:W-:Y:S01]  /*4f60*/  FMUL R57, R155.reuse, R57 ;  /* 0x000000399b397220 */ /* 0x040fe20000400000 */
[--C-:B------:R-:W-:Y:S02]  /*4f70*/  HADD2.F32 R32, -RZ, R5.reuse.H1_H1 ;  /* 0x30000005ff207230 */ /* 0x100fe40000004100 */
[C---:B------:R-:W-:Y:S01]  /*4f80*/  FMUL R59, R155.reuse, R59 ;  /* 0x0000003b9b3b7220 */ /* 0x040fe20000400000 */
[----:B------:R-:W-:Y:S02]  /*4f90*/  HADD2.F32 R27, -RZ, R6.H0_H0 ;  /* 0x20000006ff1b7230 */ /* 0x000fe40000004100 */
[C---:B------:R-:W-:Y:S01]  /*4fa0*/  FFMA R13, R154.reuse, R14, R13 ;  /* 0x0000000e9a0d7223 */ /* 0x040fe2000000000d */
[----:B------:R-:W-:Y:S01]  /*4fb0*/  FMUL R21, R155, R60 ;  /* 0x0000003c9b157220 */ /* 0x000fe20000400000 */
[----:B------:R-:W-:Y:S01]  /*4fc0*/  FFMA R14, R154, R28, R57 ;  /* 0x0000001c9a0e7223 */ /* 0x000fe20000000039 */
[----:B------:R-:W-:-:S02]  /*4fd0*/  HADD2.F32 R30, -RZ, R5.H0_H0 ;  /* 0x20000005ff1e7230 */ /* 0x000fc40000004100 */
[----:B------:R-:W-:Y:S01]  /*4fe0*/  FFMA R28, R154, R32, R59 ;  /* 0x000000209a1c7223 */ /* 0x000fe2000000003b */
[----:B----4-:R-:W-:Y:S02]  /*4ff0*/  HADD2.F32 R36, -RZ, R9.H0_H0 ;  /* 0x20000009ff247230 */ /* 0x010fe40000004100 */
[C---:B------:R-:W-:Y:S01]  /*5000*/  FMUL R15, R155.reuse, R58 ;  /* 0x0000003a9b0f7220 */ /* 0x040fe20000400000 */
[----:B------:R-:W-:Y:S02]  /*5010*/  HADD2.F32 R32, -RZ, R7.H0_H0 ;  /* 0x20000007ff207230 */ /* 0x000fe40000004100 */
[C---:B------:R-:W-:Y:S01]  /*5020*/  FMUL R29, R155.reuse, R66 ;  /* 0x000000429b1d7220 */ /* 0x040fe20000400000 */
[----:B------:R-:W-:Y:S02]  /*5030*/  HADD2.F32 R38, -RZ, R9.H1_H1 ;  /* 0x30000009ff267230 */ /* 0x000fe40000004100 */
[----:B------:R-:W-:Y:S01]  /*5040*/  FMUL R23, R155, R62 ;  /* 0x0000003e9b177220 */ /* 0x000fe20000400000 */
[----:B------:R-:W-:-:S02]  /*5050*/  HADD2.F32 R34, -RZ, R7.H1_H1 ;  /* 0x30000007ff227230 */ /* 0x000fc40000004100 */
[C---:B------:R-:W-:Y:S01]  /*5060*/  FFMA R21, R154.reuse, R27, R21 ;  /* 0x0000001b9a157223 */ /* 0x040fe20000000015 */
[----:B------:R-:W-:Y:S02]  /*5070*/  HADD2.F32 R31, -RZ, R8.H0_H0 ;  /* 0x20000008ff1f7230 */ /* 0x000fe40000004100 */
[C---:B------:R-:W-:Y:S01]  /*5080*/  FMUL R67, R155.reuse, R67 ;  /* 0x000000439b437220 */ /* 0x040fe20000400000 */
[C---:B------:R-:W-:Y:S01]  /*5090*/  FMUL R63, R155.reuse, R63 ;  /* 0x0000003f9b3f7220 */ /* 0x040fe20000400000 */
[C---:B------:R-:W-:Y:S01]  /*50a0*/  FMUL R27, R155.reuse, R64 ;  /* 0x000000409b1b7220 */ /* 0x040fe20000400000 */
[C---:B------:R-:W-:Y:S01]  /*50b0*/  FFMA R15, R154.reuse, R30, R15 ;  /* 0x0000001e9a0f7223 */ /* 0x040fe2000000000f */
[C---:B------:R-:W-:Y:S01]  /*50c0*/  FFMA R29, R154.reuse, R36, R29 ;  /* 0x000000249a1d7223 */ /* 0x040fe2000000001d */
[----:B------:R-:W-:Y:S02]  /*50d0*/  HADD2.F32 R30, -RZ, R6.H1_H1 ;  /* 0x30000006ff1e7230 */ /* 0x000fe40000004100 */
[C---:B------:R-:W-:Y:S01]  /*50e0*/  FFMA R23, R154.reuse, R32, R23 ;  /* 0x000000209a177223 */ /* 0x040fe20000000017 */
[C---:B------:R-:W-:Y:S01]  /*50f0*/  FFMA R36, R154.reuse, R38, R67 ;  /* 0x000000269a247223 */ /* 0x040fe20000000043 */
[----:B------:R-:W-:Y:S01]  /*5100*/  FMUL R61, R155, R61 ;  /* 0x0000003d9b3d7220 */ /* 0x000fe20000400000 */
        /* <DEDUP_REMOVED lines=10> */
[----:B------:R-:W-:-:S02]  /*51b0*/  HADD2.F32 R42, -RZ, R11.H1_H1 ;  /* 0x3000000bff2a7230 */ /* 0x000fc40000004100 */
        /* <DEDUP_REMOVED lines=16> */
[----:B------:R-:W-:Y:S02]  /*52c0*/  F2FP.F16.F32.PACK_AB R29, R36, R29 ;  /* 0x0000001d241d723e */ /* 0x000fe400000000ff */
        /* <DEDUP_REMOVED lines=19> */
.L_x_102:
[----:B------:R-:W-:Y:S05]  /*5400*/  BSYNC B0 ;  /* 0x0000000000007941 */ /* 0x000fea0003800000 */
.L_x_101:
[----:B------:R-:W-:Y:S06]  /*5410*/  BAR.SYNC.DEFER_BLOCKING 0x1, 0x100 ;  /* 0x0044000000007b1d */ /* 0x000fec0000010000 */
[----:B------:R-:W-:Y:S04]  /*5420*/  BSSY B0, `(.L_x_103) ;  /* 0x0000009000007945 */ /* 0x000fe80003800000 */
[----:B------:R-:W-:Y:S05]  /*5430*/  @!P0 BRA `(.L_x_104) ;  /* 0x00000000001c8947 */ /* 0x000fea0003800000 */
[----:B------:R-:W-:-:S13]  /*5440*/  ISETP.NE.AND P4, PT, R158, 0x3, PT ;  /* 0x000000039e00780c */ /* 0x000fda0003f85270 */
[----:B------:R-:W-:Y:S05]  /*5450*/  @!P4 BRA `(.L_x_105) ;  /* 0x000000000004c947 */ /* 0x000fea0003800000 */
[----:B------:R-:W-:Y:S01]  /*5460*/  BPT.TRAP 0x1 ;  /* 0x000000040000795c */ /* 0x000fe20000300000 */
.L_x_105:
[----:B------:R-:W-:-:S04]  /*5470*/  ULEA UR4, UR8, UR53, 0x3 ;  /* 0x0000003508047291 */ /* 0x000fc8000f8e183f */
[----:B------:R-:W-:-:S04]  /*5480*/  UIADD3 UR4, UR4, 0x60, URZ ;  /* 0x0000006004047890 */ /* 0x000fc8000fffe03f */
[----:B------:R-:W-:-:S09]  /*5490*/  UPRMT UR4, UR52, 0x654, UR4 ;  /* 0x0000065434047896 */ /* 0x000fd20008000004 */
[----:B------:R-:W-:Y:S03]  /*54a0*/  SYNCS.ARRIVE.TRANS64.RED.A1T0 RZ, [UR4], RZ ;  /* 0x000000ffffff79a7 */ /* 0x000fe60008100404 */
.L_x_104:
[----:B------:R-:W-:Y:S05]  /*54b0*/  BSYNC B0 ;  /* 0x0000000000007941 */ /* 0x000fea0003800000 */
.L_x_103:
        /* <DEDUP_REMOVED lines=8> */
.L_x_108:
[C---:B------:R-:W-:Y:S01]  /*5540*/  LEA R13, R3.reuse, UR53, 0x3 ;  /* 0x00000035030d7c11 */ /* 0x040fe2000f8e18ff */
[----:B-1----:R-:W-:Y:S01]  /*5550*/  @!P2 IMAD R24, R3, 0x2000, R88 ;  /* 0x000020000318a824 */ /* 0x002fe200078e0258 */
[----:B------:R-:W-:Y:S01]  /*5560*/  SHF.L.U32 R14, R25, 0x1f, RZ ;  /* 0x0000001f190e7819 */ /* 0x000fe200000006ff */
[----:B------:R-:W-:Y:S03]  /*5570*/  BSSY B1, `(.L_x_109) ;  /* 0x0000004000017945 */ /* 0x000fe60003800000 */
[----:B------:R-:W1:Y:S01]  /*5580*/  SYNCS.PHASECHK.TRANS64.TRYWAIT P4, [R13+URZ+0x40], R14 ;  /* 0x0000400e0d0075a7 */ /* 0x000e62000808017f */
[----:B------:R-:W-:Y:S01]  /*5590*/  @!P2 LEA R15, R153, R24, 0x1 ;  /* 0x00000018990fa211 */ /* 0x000fe200078e08ff */
[----:B-1----:R-:W-:Y:S06]  /*55a0*/  @!P4 BRA `(.L_x_110) ;  /* 0x0000004400d4c947 */ /* 0x002fec0003800000 */
.L_x_233:
[----:B------:R-:W-:Y:S05]  /*55b0*/  BSYNC B1 ;  /* 0x0000000000017941 */ /* 0x000fea0003800000 */
.L_x_109:
        /* <DEDUP_REMOVED lines=8> */
.L_x_107:
[----:B------:R-:W-:Y:S05]  /*5640*/  BSYNC B0 ;  /* 0x0000000000007941 */ /* 0x000fea0003800000 */
.L_x_106:
        /* <DEDUP_REMOVED lines=16> */
[----:B----4-:R-:W-:Y:S02]  /*5750*/  HADD2.F32 R36, -RZ, R8.H1_H1 ;  /* 0x30000008ff247230 */ /* 0x010fe40000004100 */
[C---:B------:R-:W-:Y:S01]  /*5760*/  FMUL R145, R155.reuse, R145 ;  /* 0x000000919b917220 */ /* 0x040fe20000400000 */
[----:B------:R-:W-:Y:S02]  /*5770*/  HADD2.F32 R14, -RZ, R4.H0_H0 ;  /* 0x20000004ff0e7230 */ /* 0x000fe40000004100 */
[----:B------:R-:W-:Y:S01]  /*5780*/  FMUL R13, R155, R136 ;  /* 0x000000889b0d7220 */ /* 0x000fe20000400000 */
[----:B------:R-:W-:-:S02]  /*5790*/  HADD2.F32 R38, -RZ, R9.H0_H0 ;  /* 0x20000009ff267230 */ /* 0x000fc40000004100 */
[C---:B------:R-:W-:Y:S01]  /*57a0*/  FMUL R29, R155.reuse, R146 ;  /* 0x000000929b1d7220 */ /* 0x040fe20000400000 */
[----:B------:R-:W-:Y:S02]  /*57b0*/  HADD2.F32 R34, -RZ, R8.H0_H0 ;  /* 0x20000008ff227230 */ /* 0x000fe40000004100 */
[C---:B------:R-:W-:Y:S01]  /*57c0*/  FMUL R27, R155.reuse, R144 ;  /* 0x000000909b1b7220 */ /* 0x040fe20000400000 */
[C---:B------:R-:W-:Y:S01]  /*57d0*/  FFMA R23, R154.reuse, R30, R23 ;  /* 0x0000001e9a177223 */ /* 0x040fe20000000017 */
[C---:B------:R-:W-:Y:S01]  /*57e0*/  FFMA R30, R154.reuse, R32, R143 ;  /* 0x000000209a1e7223 */ /* 0x040fe2000000008f */
[C---:B------:R-:W-:Y:S01]  /*57f0*/  FFMA R32, R154.reuse, R36, R145 ;  /* 0x000000249a207223 */ /* 0x040fe20000000091 */
[C---:B------:R-:W-:Y:S01]  /*5800*/  FFMA R13, R154.reuse, R14, R13 ;  /* 0x0000000e9a0d7223 */ /* 0x040fe2000000000d */
[----:B------:R-:W-:Y:S01]  /*5810*/  FFMA R29, R154, R38, R29 ;  /* 0x000000269a1d7223 */ /* 0x000fe2000000001d */
[----:B------:R-:W-:Y:S02]  /*5820*/  HADD2.F32 R36, -RZ, R10.H0_H0 ;  /* 0x2000000aff247230 */ /* 0x000fe40000004100 */
[----:B------:R-:W-:Y:S01]  /*5830*/  FMUL R31, R155, R148 ;  /* 0x000000949b1f7220 */ /* 0x000fe20000400000 */
[----:B------:R-:W-:-:S02]  /*5840*/  HADD2.F32 R14, -RZ, R4.H1_H1 ;  /* 0x30000004ff0e7230 */ /* 0x000fc40000004100 */
[----:B------:R-:W-:Y:S01]  /*5850*/  FFMA R27, R154, R34, R27 ;  /* 0x000000229a1b7223 */ /* 0x000fe2000000001b */
[----:B------:R-:W-:Y:S02]  /*5860*/  HADD2.F32 R38, -RZ, R10.H1_H1 ;  /* 0x3000000aff267230 */ /* 0x000fe40000004100 */
[C---:B------:R-:W-:Y:S01]  /*5870*/  FMUL R137, R155.reuse, R137 ;  /* 0x000000899b897220 */ /* 0x040fe20000400000 */
[C---:B------:R-:W-:Y:S01]  /*5880*/  FMUL R149, R155.reuse, R149 ;  /* 0x000000959b957220 */ /* 0x040fe20000400000 */
[----:B------:R-:W-:Y:S02]  /*5890*/  HADD2.F32 R34, -RZ, R9.H1_H1 ;  /* 0x30000009ff227230 */ /* 0x000fe40000004100 */
[C---:B------:R-:W-:Y:S01]  /*58a0*/  FMUL R147, R155.reuse, R147 ;  /* 0x000000939b937220 */ /* 0x040fe20000400000 */
[--C-:B------:R-:W-:Y:S02]  /*58b0*/  HADD2.F32 R40, -RZ, R11.reuse.H0_H0 ;  /* 0x2000000bff287230 */ /* 0x100fe40000004100 */
        /* <DEDUP_REMOVED lines=38> */
.L_x_112:
[----:B------:R-:W-:Y:S05]  /*5b20*/  BSYNC B0 ;  /* 0x0000000000007941 */ /* 0x000fea0003800000 */
.L_x_111:
[----:B------:R-:W-:Y:S06]  /*5b30*/  BAR.SYNC.DEFER_BLOCKING 0x1, 0x100 ;  /* 0x0044000000007b1d */ /* 0x000fec0000010000 */
[----:B------:R-:W-:Y:S04]  /*5b40*/  BSSY B0, `(.L_x_113) ;  /* 0x0000009000007945 */ /* 0x000fe80003800000 */
[----:B------:R-:W-:Y:S05]  /*5b50*/  @!P0 BRA `(.L_x_114) ;  /* 0x00000000001c8947 */ /* 0x000fea0003800000 */
[----:B------:R-:W-:-:S13]  /*5b60*/  ISETP.NE.AND P4, PT, R158, 0x3, PT ;  /* 0x000000039e00780c */ /* 0x000fda0003f85270 */
[----:B------:R-:W-:Y:S05]  /*5b70*/  @!P4 BRA `(.L_x_115) ;  /* 0x000000000004c947 */ /* 0x000fea0003800000 */
[----:B------:R-:W-:Y:S01]  /*5b80*/  BPT.TRAP 0x1 ;  /* 0x000000040000795c */ /* 0x000fe20000300000 */
.L_x_115:
[----:B------:R-:W-:-:S04]  /*5b90*/  ULEA UR4, UR8, UR53, 0x3 ;  /* 0x0000003508047291 */ /* 0x000fc8000f8e183f */
[----:B------:R-:W-:-:S04]  /*5ba0*/  UIADD3 UR4, UR4, 0x60, URZ ;  /* 0x0000006004047890 */ /* 0x000fc8000fffe03f */
[----:B------:R-:W-:-:S09]  /*5bb0*/  UPRMT UR4, UR52, 0x654, UR4 ;  /* 0x0000065434047896 */ /* 0x000fd20008000004 */
[----:B------:R-:W-:Y:S03]  /*5bc0*/  SYNCS.ARRIVE.TRANS64.RED.A1T0 RZ, [UR4], RZ ;  /* 0x000000ffffff79a7 */ /* 0x000fe60008100404 */
.L_x_114:
[----:B------:R-:W-:Y:S05]  /*5bd0*/  BSYNC B0 ;  /* 0x0000000000007941 */ /* 0x000fea0003800000 */
.L_x_113:
        /* <DEDUP_REMOVED lines=8> */
.L_x_118:
[----:B------:R-:W-:Y:S01]  /*5c60*/  SHF.L.U32 R25, R25, 0x1f, RZ ;  /* 0x0000001f19197819 */ /* 0x000fe200000006ff */
[C---:B------:R-:W-:Y:S01]  /*5c70*/  @!P2 IMAD R88, R3.reuse, 0x2000, R88 ;  /* 0x000020000358a824 */ /* 0x040fe200078e0258 */
[----:B------:R-:W-:Y:S01]  /*5c80*/  LEA R14, R3, UR53, 0x3 ;  /* 0x00000035030e7c11 */ /* 0x000fe2000f8e18ff */
[----:B------:R-:W-:Y:S03]  /*5c90*/  BSSY B1, `(.L_x_119) ;  /* 0x0000004000017945 */ /* 0x000fe60003800000 */
[----:B------:R-:W2:Y:S01]  /*5ca0*/  SYNCS.PHASECHK.TRANS64.TRYWAIT P4, [R14+URZ+0x40], R25 ;  /* 0x000040190e0075a7 */ /* 0x000ea2000808017f */
[----:B------:R-:W-:Y:S01]  /*5cb0*/  @!P2 LEA R3, R153, R88, 0x1 ;  /* 0x000000589903a211 */ /* 0x000fe200078e08ff */
[----:B--2---:R-:W-:Y:S06]  /*5cc0*/  @!P4 BRA `(.L_x_120) ;  /* 0x000000400020c947 */ /* 0x004fec0003800000 */
.L_x_234:
[----:B------:R-:W-:Y:S05]  /*5cd0*/  BSYNC B1 ;  /* 0x0000000000017941 */ /* 0x000fea0003800000 */
.L_x_119:
[----:B------:R-:W-:Y:S05]  /*5ce0*/  @!P2 WARPSYNC.ALL ;  /* 0x000000000000a948 */ /* 0x000fea0003800000 */
[----:B------:R3:W4:Y:S04]  /*5cf0*/  @!P2 LDSM.16.M88.4 R4, [R88] ;  /* 0x000000005804a83b */ /* 0x0007280000000200 */
[----:B------:R3:W1:Y:S02]  /*5d00*/  @!P2 LDSM.16.M88.4 R8, [R3] ;  /* 0x000000000308a83b */ /* 0x0006640000000200 */
.L_x_117:
[----:B------:R-:W-:Y:S05]  /*5d10*/  BSYNC B0 ;  /* 0x0000000000007941 */ /* 0x000fea0003800000 */
.L_x_116:
[--C-:B----4-:R-:W-:Y:S02]  /*5d20*/  HADD2.F32 R15, -RZ, R5.reuse.H0_H0 ;  /* 0x20000005ff0f7230 */ /* 0x110fe40000004100 */
[C---:B------:R-:W-:Y:S01]  /*5d30*/  FMUL R74, R155.reuse, R74 ;  /* 0x0000004a9b4a7220 */ /* 0x040fe20000400000 */
[----:B------:R-:W-:Y:S02]  /*5d40*/  HADD2.F32 R5, -RZ, R5.H1_H1 ;  /* 0x30000005ff057230 */ /* 0x000fe40000004100 */
[C---:B------:R-:W-:Y:S01]  /*5d50*/  FMUL R39, R155.reuse, R72 ;  /* 0x000000489b277220 */ /* 0x040fe20000400000 */
[--C-:B------:R-:W-:Y:S02]  /*5d60*/  HADD2.F32 R21, -RZ, R6.reuse.H0_H0 ;  /* 0x20000006ff157230 */ /* 0x100fe40000004100 */
[C---:B------:R-:W-:Y:S01]  /*5d70*/  FMUL R76, R155.reuse, R76 ;  /* 0x0000004c9b4c7220 */ /* 0x040fe20000400000 */
[----:B------:R-:W-:Y:S02]  /*5d80*/  HADD2.F32 R23, -RZ, R6.H1_H1 ;  /* 0x30000006ff177230 */ /* 0x000fe40000004100 */
[----:B------:R-:W-:Y:S01]  /*5d90*/  FMUL R6, R155, R75 ;  /* 0x0000004b9b067220 */ /* 0x000fe20000400000 */
[----:B--2---:R-:W-:-:S02]  /*5da0*/  HADD2.F32 R25, -RZ, R7.H0_H0 ;  /* 0x20000007ff197230 */ /* 0x004fc40000004100 */
[C---:B------:R-:W-:Y:S01]  /*5db0*/  FMUL R14, R155.reuse, R77 ;  /* 0x0000004d9b0e7220 */ /* 0x040fe20000400000 */
[--C-:B---3--:R-:W-:Y:S02]  /*5dc0*/  HADD2.F32 R3, -RZ, R4.reuse.H0_H0 ;  /* 0x20000004ff037230 */ /* 0x108fe40000004100 */
[C---:B------:R-:W-:Y:S01]  /*5dd0*/  FMUL R78, R155.reuse, R78 ;  /* 0x0000004e9b4e7220 */ /* 0x040fe20000400000 */
[----:B------:R-:W-:Y:S02]  /*5de0*/  HADD2.F32 R13, -RZ, R4.H1_H1 ;  /* 0x30000004ff0d7230 */ /* 0x000fe40000004100 */
[C---:B------:R-:W-:Y:S01]  /*5df0*/  FMUL R4, R155.reuse, R73 ;  /* 0x000000499b047220 */ /* 0x040fe20000400000 */
[----:B------:R-:W-:Y:S02]  /*5e00*/  HADD2.F32 R7, -RZ, R7.H1_H1 ;  /* 0x30000007ff077230 */ /* 0x000fe40000004100 */
[----:B------:R-:W-:Y:S01]  /*5e10*/  FMUL R24, R155, R79 ;  /* 0x0000004f9b187220 */ /* 0x000fe20000400000 */
[----:B-1----:R-:W-:-:S02]  /*5e20*/  HADD2.F32 R31, -RZ, R9.H0_H0 ;  /* 0x20000009ff1f7230 */ /* 0x002fc40000004100 */
[C---:B------:R-:W-:Y:S01]  /*5e30*/  FMUL R80, R155.reuse, R80 ;  /* 0x000000509b507220 */ /* 0x040fe20000400000 */
[----:B------:R-:W-:Y:S02]  /*5e40*/  HADD2.F32 R37, -RZ, R11.H0_H0 ;  /* 0x2000000bff257230 */ /* 0x000fe40000004100 */
[C---:B------:R-:W-:Y:S01]  /*5e50*/  FMUL R26, R155.reuse, R81 ;  /* 0x000000519b1a7220 */ /* 0x040fe20000400000 */
[--C-:B------:R-:W-:Y:S02]  /*5e60*/  HADD2.F32 R27, -RZ, R8.reuse.H0_H0 ;  /* 0x20000008ff1b7230 */ /* 0x100fe40000004100 */
[C---:B------:R-:W-:Y:S01]  /*5e70*/  FMUL R82, R155.reuse, R82 ;  /* 0x000000529b527220 */ /* 0x040fe20000400000 */
[----:B------:R-:W-:Y:S02]  /*5e80*/  HADD2.F32 R29, -RZ, R8.H1_H1 ;  /* 0x30000008ff1d7230 */ /* 0x000fe40000004100 */
[----:B------:R-:W-:Y:S01]  /*5e90*/  FMUL R28, R155, R83 ;  /* 0x000000539b1c7220 */ /* 0x000fe20000400000 */
[----:B------:R-:W-:-:S02]  /*5ea0*/  HADD2.F32 R9, -RZ, R9.H1_H1 ;  /* 0x30000009ff097230 */ /* 0x000fc40000004100 */
[C---:B------:R-:W-:Y:S01]  /*5eb0*/  FMUL R84, R155.reuse, R84 ;  /* 0x000000549b547220 */ /* 0x040fe20000400000 */
[--C-:B------:R-:W-:Y:S02]  /*5ec0*/  HADD2.F32 R33, -RZ, R10.reuse.H0_H0 ;  /* 0x2000000aff217230 */ /* 0x100fe40000004100 */
        /* <DEDUP_REMOVED lines=50> */
.L_x_122:
[----:B------:R-:W-:Y:S05]  /*61f0*/  BSYNC B0 ;  /* 0x0000000000007941 */ /* 0x000fea0003800000 */
.L_x_121:
[----:B------:R-:W-:Y:S06]  /*6200*/  BAR.SYNC.DEFER_BLOCKING 0x1, 0x100 ;  /* 0x0044000000007b1d */ /* 0x000fec0000010000 */
[----:B------:R-:W-:Y:S04]  /*6210*/  BSSY B0, `(.L_x_123) ;  /* 0x0000009000007945 */ /* 0x000fe80003800000 */
[----:B------:R-:W-:Y:S05]  /*6220*/  @!P0 BRA `(.L_x_124) ;  /* 0x00000000001c8947 */ /* 0x000fea0003800000 */
[----:B------:R-:W-:-:S13]  /*6230*/  ISETP.NE.AND P0, PT, R158, 0x3, PT ;  /* 0x000000039e00780c */ /* 0x000fda0003f05270 */
[----:B------:R-:W-:Y:S05]  /*6240*/  @!P0 BRA `(.L_x_125) ;  /* 0x0000000000048947 */ /* 0x000fea0003800000 */
[----:B------:R-:W-:Y:S01]  /*6250*/  BPT.TRAP 0x1 ;  /* 0x000000040000795c */ /* 0x000fe20000300000 */
.L_x_125:
[----:B------:R-:W-:-:S04]  /*6260*/  ULEA UR4, UR36, UR53, 0x3 ;  /* 0x0000003524047291 */ /* 0x000fc8000f8e183f */
[----:B------:R-:W-:-:S04]  /*6270*/  UIADD3 UR4, UR4, 0x60, URZ ;  /* 0x0000006004047890 */ /* 0x000fc8000fffe03f */
[----:B------:R-:W-:-:S09]  /*6280*/  UPRMT UR4, UR52, 0x654, UR4 ;  /* 0x0000065434047896 */ /* 0x000fd20008000004 */
[----:B------:R-:W-:Y:S03]  /*6290*/  SYNCS.ARRIVE.TRANS64.RED.A1T0 RZ, [UR4], RZ ;  /* 0x000000ffffff79a7 */ /* 0x000fe60008100404 */
.L_x_124:
[----:B------:R-:W-:Y:S05]  /*62a0*/  BSYNC B0 ;  /* 0x0000000000007941 */ /* 0x000fea0003800000 */
.L_x_123:
[----:B------:R-:W-:Y:S01]  /*62b0*/  IADD3 R16, P0, R16, UR40, RZ ;  /* 0x0000002810107c10 */ /* 0x000fe2000ff1e0ff */
[----:B------:R-:W-:Y:S01]  /*62c0*/  ULDC.64 UR4, c[0x0][0x8f8] ;  /* 0x00023e0000047ab9 */ /* 0x000fe20000000a00 */
[----:B------:R-:W-:Y:S01]  /*62d0*/  UIADD3 UR36, UR36, 0x1, URZ ;  /* 0x0000000124247890 */ /* 0x000fe2000fffe03f */
[----:B------:R-:W-:Y:S01]  /*62e0*/  PRMT R3, RZ, 0x7610, R3 ;  /* 0x00007610ff037816 */ /* 0x000fe20000000003 */
[----:B------:R-:W-:Y:S01]  /*62f0*/  UMOV UR47, 0xffffffff ;  /* 0xffffffff002f7882 */ /* 0x000fe20000000000 */
[----:B------:R-:W-:Y:S01]  /*6300*/  IADD3.X R17, R17, UR39, RZ, P0, !PT ;  /* 0x0000002711117c10 */ /* 0x000fe200087fe4ff */
[----:B------:R-:W-:Y:S01]  /*6310*/  UISETP.NE.AND UP0, UPT, UR36, 0x4, UPT ;  /* 0x000000042400788c */ /* 0x000fe2000bf05270 */
[----:B------:R-:W-:Y:S01]  /*6320*/  ISETP.GE.U32.AND P0, PT, R16, UR4, PT ;  /* 0x0000000410007c0c */ /* 0x000fe2000bf06070 */
[----:B------:R-:W-:Y:S02]  /*6330*/  IMAD.MOV.U32 R23, RZ, RZ, -0x1 ;  /* 0xffffffffff177424 */ /* 0x000fe400078e00ff */
[----:B------:R-:W-:Y:S01]  /*6340*/  USEL UR36, UR36, URZ, UP0 ;  /* 0x0000003f24247287 */ /* 0x000fe20008000000 */
[----:B------:R-:W-:Y:S01]  /*6350*/  ISETP.GE.U32.AND.EX P0, PT, R17, UR5, PT, P0 ;  /* 0x0000000511007c0c */ /* 0x000fe2000bf06100 */
[----:B------:R-:W-:-:S12]  /*6360*/  IMAD.MOV.U32 R156, RZ, RZ, -0x1 ;  /* 0xffffffffff9c7424 */ /* 0x000fd800078e00ff */
[----:B------:R-:W-:Y:S05]  /*6370*/  @P0 BRA `(.L_x_126) ;  /* 0x0000000400600947 */ /* 0x000fea0003800000 */
[----:B-1----:R-:W1:Y:S01]  /*6380*/  LDC.64 R10, c[0x0][0x8d0] ;  /* 0x00023400ff0a7b82 */ /* 0x002e620000000a00 */
[----:B------:R-:W2:Y:S01]  /*6390*/  S2R R23, SR_CTAID.X ;  /* 0x0000000000177919 */ /* 0x000ea20000002500 */
[----:B------:R-:W-:Y:S01]  /*63a0*/  MOV R8, R16 ;  /* 0x0000001000087202 */ /* 0x000fe20000000f00 */
[----:B------:R-:W-:-:S05]  /*63b0*/  IMAD.MOV.U32 R9, RZ, RZ, R17 ;  /* 0x000000ffff097224 */ /* 0x000fca00078e0011 */
[----:B------:R-:W3:Y:S08]  /*63c0*/  LDC R12, c[0x0][0x8d8] ;  /* 0x00023600ff0c7b82 */ /* 0x000ef00000000800 */
[----:B------:R-:W4:Y:S01]  /*63d0*/  LDC.64 R14, c[0x0][0x8c8] ;  /* 0x00023200ff0e7b82 */ /* 0x000f220000000a00 */
[----:B-1----:R-:W-:-:S04]  /*63e0*/  ISETP.NE.U32.AND P0, PT, R10, RZ, PT ;  /* 0x000000ff0a00720c */ /* 0x002fc80003f05070 */
[----:B------:R-:W-:-:S13]  /*63f0*/  ISETP.NE.AND.EX P0, PT, R11, RZ, PT, P0 ;  /* 0x000000ff0b00720c */ /* 0x000fda0003f05300 */
[----:B--234-:R-:W-:Y:S05]  /*6400*/  @!P0 BRA `(.L_x_127) ;  /* 0x0000000000288947 */ /* 0x01cfea0003800000 */
        /* <DEDUP_REMOVED lines=10> */
.L_x_127:
[----:B------:R-:W1:Y:S01]  /*64b0*/  S2R R13, SR_CTAID.Y ;  /* 0x00000000000d7919 */ /* 0x000e620000002600 */
[-CC-:B------:R-:W-:Y:S01]  /*64c0*/  SHF.R.U64 R31, R8, R12.reuse, R9.reuse ;  /* 0x0000000c081f7219 */ /* 0x180fe20000001209 */
[----:B------:R-:W2:Y:S01]  /*64d0*/  LDC.64 R20, c[0x0][0x8e8] ;  /* 0x00023a00ff147b82 */ /* 0x000ea20000000a00 */
[----:B------:R-:W-:Y:S01]  /*64e0*/  SHF.R.U32.HI R3, RZ, R12, R9 ;  /* 0x0000000cff037219 */ /* 0x000fe20000011609 */
[----:B------:R-:W-:Y:S01]  /*64f0*/  ULDC UR4, c[0x0][0x150] ;  /* 0x0000540000047ab9 */ /* 0x000fe20000000800 */
[----:B------:R-:W-:Y:S02]  /*6500*/  IADD3 R7, P0, RZ, -R31, RZ ;  /* 0x8000001fff077210 */ /* 0x000fe40007f1e0ff */
[----:B------:R-:W-:-:S03]  /*6510*/  I2FP.F32.U32 R9, R23 ;  /* 0x0000001700097245 */ /* 0x000fc60000201000 */
[----:B------:R-:W3:Y:S01]  /*6520*/  LDC R8, c[0x0][0x8c0] ;  /* 0x00023000ff087b82 */ /* 0x000ee20000000800 */
[----:B------:R-:W-:Y:S02]  /*6530*/  IMAD.X R3, RZ, RZ, ~R3, P0 ;  /* 0x000000ffff037224 */ /* 0x000fe400000e0e03 */
[----:B------:R-:W-:Y:S01]  /*6540*/  FMUL R9, R9, UR4 ;  /* 0x0000000409097c20 */ /* 0x000fe20008400000 */
[----:B------:R-:W-:Y:S01]  /*6550*/  IMAD.WIDE.U32 R4, R7, R14, R16 ;  /* 0x0000000e07047225 */ /* 0x000fe200078e0010 */
[----:B------:R-:W-:-:S03]  /*6560*/  ULDC UR4, c[0x0][0x154] ;  /* 0x0000550000047ab9 */ /* 0x000fc60000000800 */
[----:B------:R-:W-:Y:S01]  /*6570*/  IMAD R6, R3, R14, RZ ;  /* 0x0000000e03067224 */ /* 0x000fe200078e02ff */
[----:B------:R-:W4:Y:S01]  /*6580*/  LDC R11, c[0x0][0x900] ;  /* 0x00024000ff0b7b82 */ /* 0x000f220000000800 */
[----:B------:R-:W5:Y:S02]  /*6590*/  F2I.U32.TRUNC.NTZ R9, R9 ;  /* 0x0000000900097305 */ /* 0x000f64000020f000 */
[----:B------:R-:W-:-:S05]  /*65a0*/  IMAD R3, R7, R15, R6 ;  /* 0x0000000f07037224 */ /* 0x000fca00078e0206 */
[----:B------:R-:W4:Y:S01]  /*65b0*/  LDC R14, c[0x0][0x8b0] ;  /* 0x00022c00ff0e7b82 */ /* 0x000f220000000800 */
[----:B------:R-:W-:Y:S02]  /*65c0*/  IADD3 R3, R5, R3, RZ ;  /* 0x0000000305037210 */ /* 0x000fe40007ffe0ff */
[----:B--2---:R-:W-:-:S04]  /*65d0*/  ISETP.NE.U32.AND P0, PT, R20, RZ, PT ;  /* 0x000000ff1400720c */ /* 0x004fc80003f05070 */
[----:B------:R-:W-:Y:S01]  /*65e0*/  ISETP.NE.AND.EX P0, PT, R21, RZ, PT, P0 ;  /* 0x000000ff1500720c */ /* 0x000fe20003f05300 */
[----:B------:R-:W2:Y:S01]  /*65f0*/  LDC R6, c[0x0][0x144] ;  /* 0x00005100ff067b82 */ /* 0x000ea20000000800 */
[-C--:B---3--:R-:W-:Y:S01]  /*6600*/  SHF.R.U64 R12, R4, R8.reuse, R3 ;  /* 0x00000008040c7219 */ /* 0x088fe20000001203 */
[----:B-----5:R-:W-:Y:S01]  /*6610*/  IMAD.MOV R9, RZ, RZ, -R9 ;  /* 0x000000ffff097224 */ /* 0x020fe200078e0a09 */
[----:B-1----:R-:W-:Y:S02]  /*6620*/  I2FP.F32.U32 R4, R13 ;  /* 0x0000000d00047245 */ /* 0x002fe40000201000 */
[----:B------:R-:W-:-:S03]  /*6630*/  SHF.R.U32.HI R3, RZ, R8, R3 ;  /* 0x00000008ff037219 */ /* 0x000fc60000011603 */
[----:B------:R-:W1:Y:S01]  /*6640*/  LDC R24, c[0x0][0x148] ;  /* 0x00005200ff187b82 */ /* 0x000e620000000800 */
[----:B------:R-:W-:Y:S01]  /*6650*/  FMUL R7, R4, UR4 ;  /* 0x0000000404077c20 */ /* 0x000fe20008400000 */
[----:B------:R-:W-:Y:S02]  /*6660*/  MOV R4, 0xffffffff ;  /* 0xffffffff00047802 */ /* 0x000fe40000000f00 */
[-C--:B----4-:R-:W-:Y:S01]  /*6670*/  SHF.L.U32 R29, R0, R11.reuse, RZ ;  /* 0x0000000b001d7219 */ /* 0x090fe200000006ff */
[----:B------:R3:W4:Y:S01]  /*6680*/  F2I.U32.TRUNC.NTZ R15, R7 ;  /* 0x00000007000f7305 */ /* 0x000722000020f000 */
[----:B------:R-:W-:Y:S02]  /*6690*/  SHF.L.U32 R4, R4, R11, RZ ;  /* 0x0000000b04047219 */ /* 0x000fe400000006ff */
[----:B------:R-:W1:Y:S01]  /*66a0*/  LDC R25, c[0x0][0x8a8] ;  /* 0x00022a00ff197b82 */ /* 0x000e620000000800 */
[-CC-:B------:R-:W-:Y:S02]  /*66b0*/  SHF.R.U64 R10, R12, R14.reuse, R3.reuse ;  /* 0x0000000e0c0a7219 */ /* 0x180fe40000001203 */
[----:B------:R-:W-:-:S04]  /*66c0*/  SHF.R.U32.HI R3, RZ, R14, R3 ;  /* 0x0000000eff037219 */ /* 0x000fc80000011603 */
[----:B------:R-:W-:Y:S01]  /*66d0*/  SHF.R.U64 R14, R10, R11, R3 ;  /* 0x0000000b0a0e7219 */ /* 0x000fe20000001203 */
[----:B------:R-:W1:Y:S01]  /*66e0*/  LDC R27, c[0x0][0x8f0] ;  /* 0x00023c00ff1b7b82 */ /* 0x000e620000000800 */
[----:B--2---:R-:W-:Y:S01]  /*66f0*/  IMAD R26, R6, R9, R23 ;  /* 0x00000009061a7224 */ /* 0x004fe200078e0217 */
[----:B------:R-:W-:Y:S02]  /*6700*/  LOP3.LUT R23, RZ, R4, RZ, 0x33, !PT ;  /* 0x00000004ff177212 */ /* 0x000fe400078e33ff */
[----:B------:R-:W-:Y:S01]  /*6710*/  SHF.R.U32.HI R5, RZ, R11, R3 ;  /* 0x0000000bff057219 */ /* 0x000fe20000011603 */
[----:B------:R-:W-:-:S03]  /*6720*/  IMAD.MOV.U32 R4, RZ, RZ, R14 ;  /* 0x000000ffff047224 */ /* 0x000fc600078e000e */
[----:B------:R-:W2:Y:S08]  /*6730*/  LDC R28, c[0x0][0x8e0] ;  /* 0x00023800ff1c7b82 */ /* 0x000eb00000000800 */
[----:B------:R-:W1:Y:S01]  /*6740*/  LDC R30, c[0x0][0x8b8] ;  /* 0x00022e00ff1e7b82 */ /* 0x000e620000000800 */
[----:B---34-:R-:W-:Y:S05]  /*6750*/  @!P0 BRA `(.L_x_128) ;  /* 0x0000000000288947 */ /* 0x018fea0003800000 */
[----:B------:R-:W3:Y:S02]  /*6760*/  LDC R3, c[0x0][0x8f4] ;  /* 0x00023d00ff037b82 */ /* 0x000ee40000000800 */
[----:B---3--:R-:W-:-:S04]  /*6770*/  IADD3 R3, P0, R14, R3, RZ ;  /* 0x000000030e037210 */ /* 0x008fc80007f1e0ff */
[----:B------:R-:W-:-:S05]  /*6780*/  IADD3.X R11, RZ, R5, RZ, P0, !PT ;  /* 0x00000005ff0b7210 */ /* 0x000fca00007fe4ff */
[----:B------:R-:W-:-:S04]  /*6790*/  IMAD.WIDE.U32 R4, R11, R20, RZ ;  /* 0x000000140b047225 */ /* 0x000fc800078e00ff */
[----:B------:R-:W-:-:S04]  /*67a0*/  IMAD.WIDE.U32 R6, P0, R3, R21, R4 ;  /* 0x0000001503067225 */ /* 0x000fc80007800004 */
[----:B------:R-:W-:Y:S01]  /*67b0*/  IMAD.WIDE.U32 R4, R3, R20, RZ ;  /* 0x0000001403047225 */ /* 0x000fe200078e00ff */
[----:B------:R-:W-:-:S03]  /*67c0*/  MOV R8, R7 ;  /* 0x0000000700087202 */ /* 0x000fc60000000f00 */
[----:B------:R-:W-:Y:S01]  /*67d0*/  IMAD.X R9, RZ, RZ, RZ, P0 ;  /* 0x000000ffff097224 */ /* 0x000fe200000e06ff */
[----:B------:R-:W-:-:S05]  /*67e0*/  IADD3 RZ, P0, R5, R6, RZ ;  /* 0x0000000605ff7210 */ /* 0x000fca0007f1e0ff */
[----:B------:R-:W-:-:S08]  /*67f0*/  IMAD.WIDE.U32.X R4, R11, R21, R8, P0 ;  /* 0x000000150b047225 */ /* 0x000fd000000e0408 */
.L_x_128:
[----:B------:R-:W-:Y:S01]  /*6800*/  ISETP.NE.AND P0, PT, R2, 0x1, PT ;  /* 0x000000010200780c */ /* 0x000fe20003f05270 */
[----:B------:R-:W-:Y:S01]  /*6810*/  IMAD.MOV R15, RZ, RZ, -R15 ;  /* 0x000000ffff0f7224 */ /* 0x000fe200078e0a0f */
[----:B-1----:R-:W-:Y:S02]  /*6820*/  SHF.R.U64 R0, R4, R27, R5 ;  /* 0x0000001b04007219 */ /* 0x002fe40000001205 */
[----:B------:R-:W-:Y:S02]  /*6830*/  LOP3.LUT R23, R10, R23, RZ, 0xc0, !PT ;  /* 0x000000170a177212 */ /* 0x000fe400078ec0ff */
[----:B------:R-:W-:Y:S01]  /*6840*/  IADD3 R5, R25, -0x1, RZ ;  /* 0xffffffff19057810 */ /* 0x000fe20007ffe0ff */
[----:B------:R-:W-:Y:S01]  /*6850*/  IMAD.MOV R3, RZ, RZ, -R0 ;  /* 0x000000ffff037224 */ /* 0x000fe200078e0a00 */
[----:B------:R-:W-:Y:S01]  /*6860*/  R2UR UR47, R31 ;  /* 0x000000001f2f72ca */ /* 0x000fe200000e0000 */
[----:B------:R-:W-:Y:S01]  /*6870*/  IMAD R23, R29, R0, R23 ;  /* 0x000000001d177224 */ /* 0x000fe200078e0217 */
[----:B------:R-:W-:Y:S01]  /*6880*/  LOP3.LUT R5, R12, R5, RZ, 0xc0, !PT ;  /* 0x000000050c057212 */ /* 0x000fe200078ec0ff */
[----:B--2---:R-:W-:Y:S01]  /*6890*/  IMAD R0, R3, R28, R14 ;  /* 0x0000001c03007224 */ /* 0x004fe200078e020e */
[----:B------:R-:W-:Y:S01]  /*68a0*/  MOV R3, 0x1 ;  /* 0x0000000100037802 */ /* 0x000fe20000000f00 */
[----:B------:R-:W-:-:S02]  /*68b0*/  @P0 IMAD R26, R24, R15, R13 ;  /* 0x0000000f181a0224 */ /* 0x000fc400078e020d */
[----:B------:R-:W-:Y:S02]  /*68c0*/  IMAD R0, R0, R25, R5 ;  /* 0x0000001900007224 */ /* 0x000fe400078e0205 */
[----:B------:R-:W-:-:S05]  /*68d0*/  IMAD R23, R23, R30, R26 ;  /* 0x0000001e17177224 */ /* 0x000fca00078e021a */
[----:B------:R-:W-:Y:S02]  /*68e0*/  SEL R156, R0, R23, !P0 ;  /* 0x00000017009c7207 */ /* 0x000fe40004000000 */
[----:B------:R-:W-:-:S07]  /*68f0*/  SEL R23, R23, R0, !P0 ;  /* 0x0000000017177207 */ /* 0x000fce0004000000 */
.L_x_126:
[----:B------:R-:W-:Y:S01]  /*6900*/  UIADD3 UR50, UR51, UR50, URZ ;  /* 0x0000003233327290 */ /* 0x000fe2000fffe03f */
[----:B------:R-:W-:Y:S01]  /*6910*/  LOP3.LUT P0, RZ, R3, 0xff, RZ, 0xc0, !PT ;  /* 0x000000ff03ff7812 */ /* 0x000fe2000780c0ff */
[----:B------:R-:W-:Y:S02]  /*6920*/  UIADD3 UR48, UR48, 0x8, URZ ;  /* 0x0000000830307890 */ /* 0x000fe4000fffe03f */
[----:B------:R-:W-:Y:S02]  /*6930*/  USHF.R.U32.HI UR4, URZ, 0x2, UR50 ;  /* 0x000000023f047899 */ /* 0x000fe40008011632 */
[----:B------:R-:W-:Y:S02]  /*6940*/  UISETP.GT.U32.AND UP0, UPT, UR50, 0x3, UPT ;  /* 0x000000033200788c */ /* 0x000fe4000bf04070 */
[----:B------:R-:W-:Y:S02]  /*6950*/  ULOP3.LUT UR4, UR4, 0x1, URZ, 0xc0, !UPT ;  /* 0x0000000104047892 */ /* 0x000fe4000f8ec03f */
[----:B------:R-:W-:-:S02]  /*6960*/  UISETP.LT.U32.AND UP1, UPT, UR51, 0x4, UP0 ;  /* 0x000000043300788c */ /* 0x000fc40008721070 */
[----:B------:R-:W-:Y:S02]  /*6970*/  UISETP.NE.U32.AND UP2, UPT, UR4, 0x1, UPT ;  /* 0x000000010400788c */ /* 0x000fe4000bf45070 */
[----:B------:R-:W-:Y:S02]  /*6980*/  USEL UR5, URZ, 0x1, !UP1 ;  /* 0x000000013f057887 */ /* 0x000fe4000c800000 */
[----:B------:R-:W-:Y:S02]  /*6990*/  UISETP.GT.U32.AND UP0, UPT, UR51, 0x3, !UP2 ;  /* 0x000000033300788c */ /* 0x000fe4000d704070 */
[----:B------:R-:W-:Y:S02]  /*69a0*/  ULOP3.LUT UR50, UR50, 0x3, URZ, 0xc0, !UPT ;  /* 0x0000000332327892 */ /* 0x000fe4000f8ec03f */
[----:B------:R-:W-:-:S04]  /*69b0*/  USEL UR4, URZ, 0x1, !UP0 ;  /* 0x000000013f047887 */ /* 0x000fc8000c000000 */
[----:B------:R-:W-:Y:S01]  /*69c0*/  ULOP3.LUT UR49, UR4, UR49, UR5, 0x96, !UPT ;  /* 0x0000003104317292 */ /* 0x000fe2000f8e9605 */
[----:B------:R-:W-:Y:S11]  /*69d0*/  @P0 BRA `(.L_x_129) ;  /* 0xffffffa8009c0947 */ /* 0x000ff6000383ffff */
[----:B------:R-:W-:-:S13]  /*69e0*/  PLOP3.LUT P0, PT, PT, PT, PT, 0x8, 0x0 ;  /* 0x000000000000781c */ /* 0x000fda0003f0e170 */
.L_x_17:
[----:B------:R-:W-:Y:S05]  /*69f0*/  @P0 BRA `(.L_x_9) ;  /* 0x0000003000100947 */ /* 0x000fea0003800000 */
[----:B------:R-:W-:Y:S01]  /*6a00*/  ULDC.64 UR6, c[0x0][0x588] ;  /* 0x0001620000067ab9 */ /* 0x000fe20000000a00 */
[----:B------:R-:W-:Y:S01]  /*6a10*/  ISETP.NE.AND.EX P1, PT, R160, RZ, PT, P1 ;  /* 0x000000ffa000720c */ /* 0x000fe20003f25310 */
[----:B------:R-:W-:-:S04]  /*6a20*/  DEPBAR.LE SB0, 0x0 ;  /* 0x000080000000791a */ /* 0x000fc80000000000 */
[----:B------:R-:W-:Y:S01]  /*6a30*/  ISETP.NE.U32.AND P0, PT, RZ, UR6, PT ;  /* 0x00000006ff007c0c */ /* 0x000fe2000bf05070 */
[----:B------:R-:W-:Y:S03]  /*6a40*/  BSSY B0, `(.L_x_130) ;  /* 0x0000014000007945 */ /* 0x000fe60003800000 */
[----:B------:R-:W-:-:S13]  /*6a50*/  ISETP.NE.AND.EX P0, PT, RZ, UR7, PT, P0 ;  /* 0x00000007ff007c0c */ /* 0x000fda000bf05300 */
[----:B------:R-:W-:Y:S05]  /*6a60*/  @P0 BRA P1, `(.L_x_131) ;  /* 0x0000000000440947 */ /* 0x000fea0000800000 */
[----:B------:R-:W-:-:S04]  /*6a70*/  ISETP.NE.U32.AND P0, PT, R159, RZ, PT ;  /* 0x000000ff9f00720c */ /* 0x000fc80003f05070 */
[----:B------:R-:W-:-:S13]  /*6a80*/  ISETP.NE.AND.EX P0, PT, R160, RZ, PT, P0 ;  /* 0x000000ffa000720c */ /* 0x000fda0003f05300 */
[----:B------:R-:W-:Y:S05]  /*6a90*/  @!P0 BRA `(.L_x_132) ;  /* 0x00000000002c8947 */ /* 0x000fea0003800000 */
[----:B------:R-:W-:-:S13]  /*6aa0*/  LOP3.LUT P0, RZ, R152, 0xff, RZ, 0xc0, !PT ;  /* 0x000000ff98ff7812 */ /* 0x000fda000780c0ff */
[----:B------:R-:W-:Y:S05]  /*6ab0*/  @!P0 BRA `(.L_x_133) ;  /* 0x0000000000108947 */ /* 0x000fea0003800000 */
[----:B-----5:R-:W-:-:S13]  /*6ac0*/  FSETP.NEU.AND P0, PT, R154, RZ, PT ;  /* 0x000000ff9a00720b */ /* 0x020fda0003f0d000 */
[----:B------:R-:W-:Y:S05]  /*6ad0*/  @!P0 BREAK B0 ;  /* 0x0000000000008942 */ /* 0x000fea0003800000 */
[----:B------:R-:W-:Y:S05]  /*6ae0*/  @P0 BRA `(.L_x_131) ;  /* 0x0000000000240947 */ /* 0x000fea0003800000 */
[----:B------:R-:W-:Y:S05]  /*6af0*/  BRA `(.L_x_9) ;  /* 0x0000002c00d07947 */ /* 0x000fea0003800000 */
.L_x_133:
[----:B------:R-:W-:-:S04]  /*6b00*/  ISETP.NE.U32.AND P0, PT, RZ, UR6, PT ;  /* 0x00000006ff007c0c */ /* 0x000fc8000bf05070 */
[----:B------:R-:W-:-:S13]  /*6b10*/  ISETP.NE.AND.EX P0, PT, RZ, UR7, PT, P0 ;  /* 0x00000007ff007c0c */ /* 0x000fda000bf05300 */
[----:B------:R-:W-:Y:S05]  /*6b20*/  @!P0 BREAK B0 ;  /* 0x0000000000008942 */ /* 0x000fea0003800000 */
[----:B------:R-:W-:Y:S05]  /*6b30*/  @P0 BRA `(.L_x_131) ;  /* 0x0000000000100947 */ /* 0x000fea0003800000 */
[----:B------:R-:W-:Y:S05]  /*6b40*/  BRA `(.L_x_9) ;  /* 0x0000002c00bc7947 */ /* 0x000fea0003800000 */
.L_x_132:
[----:B-----5:R-:W-:-:S13]  /*6b50*/  FSETP.NEU.AND P0, PT, R154, RZ, PT ;  /* 0x000000ff9a00720b */ /* 0x020fda0003f0d000 */
[----:B------:R-:W-:Y:S05]  /*6b60*/  @!P0 BREAK B0 ;  /* 0x0000000000008942 */ /* 0x000fea0003800000 */
[----:B------:R-:W-:Y:S05]  /*6b70*/  @!P0 BRA `(.L_x_9) ;  /* 0x0000002c00b08947 */ /* 0x000fea0003800000 */
.L_x_131:
[----:B------:R-:W-:Y:S05]  /*6b80*/  BSYNC B0 ;  /* 0x0000000000007941 */ /* 0x000fea0003800000 */
.L_x_130:
[----:B------:R-:W-:-:S04]  /*6b90*/  LOP3.LUT R19, R19, 0x1, RZ, 0xfc, !PT ;  /* 0x0000000113137812 */ /* 0x000fc800078efcff */
[----:B------:R-:W-:-:S13]  /*6ba0*/  ISETP.NE.AND P0, PT, R19, 0x3, PT ;  /* 0x000000031300780c */ /* 0x000fda0003f05270 */
[----:B------:R-:W-:Y:S05]  /*6bb0*/  @!P0 BRA `(.L_x_134) ;  /* 0x0000000000048947 */ /* 0x000fea0003800000 */
[----:B------:R-:W-:Y:S01]  /*6bc0*/  BPT.TRAP 0x1 ;  /* 0x000000040000795c */ /* 0x000fe20000300000 */
.L_x_134:
[----:B------:R-:W3:Y:S01]  /*6bd0*/  S2UR UR5, SR_CgaCtaId ;  /* 0x00000000000579c3 */ /* 0x000ee20000008800 */
[----:B------:R-:W-:Y:S02]  /*6be0*/  UMOV UR4, 0x400 ;  /* 0x0000040000047882 */ /* 0x000fe40000000000 */
[----:B---3--:R-:W-:-:S04]  /*6bf0*/  ULEA UR4, UR5, UR4, 0x18 ;  /* 0x0000000405047291 */ /* 0x008fc8000f8ec03f */
[----:B------:R-:W-:-:S04]  /*6c00*/  ULEA UR4, UR36, UR4, 0x3 ;  /* 0x0000000424047291 */ /* 0x000fc8000f8e183f */
[----:B------:R-:W-:-:S04]  /*6c10*/  UIADD3 UR4, UR4, 0x60, URZ ;  /* 0x0000006004047890 */ /* 0x000fc8000fffe03f */
[----:B------:R-:W-:-:S09]  /*6c20*/  UPRMT UR4, UR5, 0x654, UR4 ;  /* 0x0000065405047896 */ /* 0x000fd20008000004 */
[----:B------:R-:W-:Y:S01]  /*6c30*/  SYNCS.ARRIVE.TRANS64.RED.A1T0 RZ, [UR4], RZ ;  /* 0x000000ffffff79a7 */ /* 0x000fe20008100404 */
[----:B------:R-:W-:Y:S05]  /*6c40*/  BRA `(.L_x_9) ;  /* 0x0000002c007c7947 */ /* 0x000fea0003800000 */
.L_x_8:
[----:B------:R-:W-:Y:S01]  /*6c50*/  ULDC.64 UR4, c[0x0][0x8f8] ;  /* 0x00023e0000047ab9 */ /* 0x000fe20000000a00 */
[----:B------:R-:W-:Y:S01]  /*6c60*/  PRMT R11, RZ, 0x7610, R11 ;  /* 0x00007610ff0b7816 */ /* 0x000fe2000000000b */
[----:B------:R-:W-:Y:S01]  /*6c70*/  IMAD.MOV.U32 R7, RZ, RZ, -0x1 ;  /* 0xffffffffff077424 */ /* 0x000fe200078e00ff */
[----:B------:R-:W-:Y:S01]  /*6c80*/  ISETP.GE.U32.AND P0, PT, R16, UR4, PT ;  /* 0x0000000410007c0c */ /* 0x000fe2000bf06070 */
[----:B------:R-:W-:Y:S01]  /*6c90*/  IMAD.MOV.U32 R13, RZ, RZ, -0x1 ;  /* 0xffffffffff0d7424 */ /* 0x000fe200078e00ff */
[----:B------:R-:W-:Y:S02]  /*6ca0*/  MOV R6, 0xffffffff ;  /* 0xffffffff00067802 */ /* 0x000fe40000000f00 */
[----:B------:R-:W-:-:S13]  /*6cb0*/  ISETP.GE.U32.AND.EX P0, PT, R17, UR5, PT, P0 ;  /* 0x0000000511007c0c */ /* 0x000fda000bf06100 */
        /* <DEDUP_REMOVED lines=10> */
[----:B-1----:R-:W-:-:S04]  /*6d60*/  IADD3 R11, P0, R16, R7, RZ ;  /* 0x00000007100b7210 */ /* 0x002fc80007f1e0ff */
        /* <DEDUP_REMOVED lines=8> */
.L_x_136:
[-CC-:B------:R-:W-:Y:S01]  /*6df0*/  SHF.R.U64 R20, R14, R24.reuse, R15.reuse ;  /* 0x000000180e147219 */ /* 0x180fe2000000120f */
[----:B------:R-:W1:Y:S01]  /*6e00*/  LDC R28, c[0x0][0x8c0] ;  /* 0x00023000ff1c7b82 */ /* 0x000e620000000800 */
[----:B------:R-:W-:Y:S01]  /*6e10*/  SHF.R.U32.HI R6, RZ, R24, R15 ;  /* 0x00000018ff067219 */ /* 0x000fe2000001160f */
[----:B------:R-:W-:Y:S01]  /*6e20*/  ULDC UR4, c[0x0][0x150] ;  /* 0x0000540000047ab9 */ /* 0x000fe20000000800 */
[----:B------:R-:W-:Y:S02]  /*6e30*/  IADD3 R9, P0, RZ, -R20, RZ ;  /* 0x80000014ff097210 */ /* 0x000fe40007f1e0ff */
[----:B------:R-:W-:Y:S02]  /*6e40*/  I2FP.F32.U32 R11, R8 ;  /* 0x00000008000b7245 */ /* 0x000fe40000201000 */
[----:B------:R-:W-:Y:S01]  /*6e50*/  MOV R13, 0xffffffff ;  /* 0xffffffff000d7802 */ /* 0x000fe20000000f00 */
[----:B------:R-:W2:Y:S01]  /*6e60*/  LDC.64 R30, c[0x0][0x8e8] ;  /* 0x00023a00ff1e7b82 */ /* 0x000ea20000000a00 */
[----:B------:R-:W-:-:S02]  /*6e70*/  IMAD.X R7, RZ, RZ, ~R6, P0 ;  /* 0x000000ffff077224 */ /* 0x000fc400000e0e06 */
[----:B------:R-:W-:Y:S01]  /*6e80*/  FMUL R11, R11, UR4 ;  /* 0x000000040b0b7c20 */ /* 0x000fe20008400000 */
[----:B------:R-:W-:Y:S01]  /*6e90*/  ULDC UR4, c[0x0][0x154] ;  /* 0x0000550000047ab9 */ /* 0x000fe20000000800 */
[-C--:B------:R-:W-:Y:S02]  /*6ea0*/  IMAD R12, R7, R26.reuse, RZ ;  /* 0x0000001a070c7224 */ /* 0x080fe400078e02ff */
[C---:B------:R-:W-:Y:S01]  /*6eb0*/  IMAD.WIDE.U32 R6, R9.reuse, R26, R16 ;  /* 0x0000001a09067225 */ /* 0x040fe200078e0010 */
[----:B------:R-:W3:Y:S01]  /*6ec0*/  LDC R24, c[0x0][0x8b0] ;  /* 0x00022c00ff187b82 */ /* 0x000ee20000000800 */
[----:B------:R-:W4:Y:S02]  /*6ed0*/  F2I.U32.TRUNC.NTZ R11, R11 ;  /* 0x0000000b000b7305 */ /* 0x000f24000020f000 */
[----:B------:R-:W-:-:S05]  /*6ee0*/  IMAD R9, R9, R27, R12 ;  /* 0x0000001b09097224 */ /* 0x000fca00078e020c */
[----:B------:R-:W-:Y:S01]  /*6ef0*/  IADD3 R7, R7, R9, RZ ;  /* 0x0000000907077210 */ /* 0x000fe20007ffe0ff */
[----:B------:R-:W3:Y:S03]  /*6f00*/  LDC R25, c[0x0][0x148] ;  /* 0x00005200ff197b82 */ /* 0x000ee60000000800 */
[--C-:B-1----:R-:W-:Y:S02]  /*6f10*/  SHF.R.U64 R14, R6, R28, R7.reuse ;  /* 0x0000001c060e7219 */ /* 0x102fe40000001207 */
[----:B------:R-:W-:Y:S02]  /*6f20*/  I2FP.F32.U32 R6, R10 ;  /* 0x0000000a00067245 */ /* 0x000fe40000201000 */
[----:B--2---:R-:W-:Y:S01]  /*6f30*/  ISETP.NE.U32.AND P0, PT, R30, RZ, PT ;  /* 0x000000ff1e00720c */ /* 0x004fe20003f05070 */
[----:B------:R-:W1:Y:S01]  /*6f40*/  LDC R9, c[0x0][0x144] ;  /* 0x00005100ff097b82 */ /* 0x000e620000000800 */
[----:B------:R-:W-:Y:S01]  /*6f50*/  SHF.R.U32.HI R7, RZ, R28, R7 ;  /* 0x0000001cff077219 */ /* 0x000fe20000011607 */
[----:B------:R-:W-:Y:S01]  /*6f60*/  FMUL R12, R6, UR4 ;  /* 0x00000004060c7c20 */ /* 0x000fe20008400000 */
[----:B------:R-:W-:Y:S01]  /*6f70*/  ISETP.NE.AND.EX P0, PT, R31, RZ, PT, P0 ;  /* 0x000000ff1f00720c */ /* 0x000fe20003f05300 */
[----:B------:R-:W-:Y:S01]  /*6f80*/  ULDC UR4, c[0x0][0x900] ;  /* 0x0002400000047ab9 */ /* 0x000fe20000000800 */
[----:B----4-:R-:W-:Y:S01]  /*6f90*/  IMAD.MOV R11, RZ, RZ, -R11 ;  /* 0x000000ffff0b7224 */ /* 0x010fe200078e0a0b */
[----:B------:R-:W-:-:S02]  /*6fa0*/  SHF.L.U32 R32, R13, UR4, RZ ;  /* 0x000000040d207c19 */ /* 0x000fc400080006ff */
[----:B------:R-:W2:Y:S01]  /*6fb0*/  LDC R26, c[0x0][0x8a8] ;  /* 0x00022a00ff1a7b82 */ /* 0x000ea20000000800 */
[-CC-:B---3--:R-:W-:Y:S02]  /*6fc0*/  SHF.R.U64 R21, R14, R24.reuse, R7.reuse ;  /* 0x000000180e157219 */ /* 0x188fe40000001207 */
[----:B------:R-:W-:Y:S02]  /*6fd0*/  SHF.R.U32.HI R6, RZ, R24, R7 ;  /* 0x00000018ff067219 */ /* 0x000fe40000011607 */
[----:B------:R3:W4:Y:S02]  /*6fe0*/  F2I.U32.TRUNC.NTZ R24, R12 ;  /* 0x0000000c00187305 */ /* 0x000724000020f000 */
[--C-:B------:R-:W-:Y:S01]  /*6ff0*/  SHF.R.U64 R23, R21, UR4, R6.reuse ;  /* 0x0000000415177c19 */ /* 0x100fe20008001206 */
[----:B------:R-:W2:Y:S01]  /*7000*/  LDC R27, c[0x0][0x8f0] ;  /* 0x00023c00ff1b7b82 */ /* 0x000ea20000000800 */
[----:B------:R-:W-:-:S03]  /*7010*/  SHF.R.U32.HI R7, RZ, UR4, R6 ;  /* 0x00000004ff077c19 */ /* 0x000fc60008011606 */
[----:B------:R-:W-:-:S04]  /*7020*/  IMAD.MOV.U32 R6, RZ, RZ, R23 ;  /* 0x000000ffff067224 */ /* 0x000fc800078e0017 */
[----:B------:R-:W2:Y:S01]  /*7030*/  LDC R29, c[0x0][0x8e0] ;  /* 0x00023800ff1d7b82 */ /* 0x000ea20000000800 */
[----:B-1----:R-:W-:-:S07]  /*7040*/  IMAD R28, R9, R11, R8 ;  /* 0x0000000b091c7224 */ /* 0x002fce00078e0208 */
        /* <DEDUP_REMOVED lines=12> */
.L_x_137:
[----:B------:R-:W-:Y:S01]  /*7110*/  ISETP.NE.AND P0, PT, R2, 0x1, PT ;  /* 0x000000010200780c */ /* 0x000fe20003f05270 */
[----:B------:R-:W-:Y:S01]  /*7120*/  USHF.L.U32 UR4, UR38, UR4, URZ ;  /* 0x0000000426047299 */ /* 0x000fe2000800063f */
[----:B------:R-:W-:Y:S01]  /*7130*/  LOP3.LUT R32, RZ, R32, RZ, 0x33, !PT ;  /* 0x00000020ff207212 */ /* 0x000fe200078e33ff */
[----:B------:R-:W-:Y:S01]  /*7140*/  IMAD.MOV R24, RZ, RZ, -R24 ;  /* 0x000000ffff187224 */ /* 0x000fe200078e0a18 */
[----:B--2---:R-:W-:Y:S01]  /*7150*/  SHF.R.U64 R7, R6, R27, R7 ;  /* 0x0000001b06077219 */ /* 0x004fe20000001207 */
[----:B------:R-:W-:Y:S01]  /*7160*/  IMAD.MOV.U32 R13, RZ, RZ, R20 ;  /* 0x000000ffff0d7224 */ /* 0x000fe200078e0014 */
[----:B------:R-:W-:Y:S02]  /*7170*/  LOP3.LUT R6, R21, R32, RZ, 0xc0, !PT ;  /* 0x0000002015067212 */ /* 0x000fe400078ec0ff */
[----:B------:R-:W-:Y:S01]  /*7180*/  IADD3 R9, R26, -0x1, RZ ;  /* 0xffffffff1a097810 */ /* 0x000fe20007ffe0ff */
[----:B------:R-:W-:Y:S01]  /*7190*/  IMAD.MOV R8, RZ, RZ, -R7 ;  /* 0x000000ffff087224 */ /* 0x000fe200078e0a07 */
[----:B------:R-:W-:Y:S01]  /*71a0*/  MOV R11, 0x1 ;  /* 0x00000001000b7802 */ /* 0x000fe20000000f00 */
[----:B------:R-:W-:Y:S01]  /*71b0*/  IMAD R7, R7, UR4, R6 ;  /* 0x0000000407077c24 */ /* 0x000fe2000f8e0206 */
[----:B------:R-:W-:Y:S01]  /*71c0*/  LOP3.LUT R9, R14, R9, RZ, 0xc0, !PT ;  /* 0x000000090e097212 */ /* 0x000fe200078ec0ff */
[----:B------:R-:W-:-:S02]  /*71d0*/  @P0 IMAD R28, R25, R24, R10 ;  /* 0x00000018191c0224 */ /* 0x000fc400078e020a */
[----:B------:R-:W-:Y:S02]  /*71e0*/  IMAD R6, R8, R29, R23 ;  /* 0x0000001d08067224 */ /* 0x000fe400078e0217 */
[----:B-1----:R-:W-:Y:S02]  /*71f0*/  IMAD R7, R7, R33, R28 ;  /* 0x0000002107077224 */ /* 0x002fe400078e021c */
[----:B------:R-:W-:-:S05]  /*7200*/  IMAD R8, R6, R26, R9 ;  /* 0x0000001a06087224 */ /* 0x000fca00078e0209 */
[----:B------:R-:W-:Y:S02]  /*7210*/  SEL R6, R8, R7, !P0 ;  /* 0x0000000708067207 */ /* 0x000fe40004000000 */
[----:B------:R-:W-:-:S07]  /*7220*/  SEL R7, R7, R8, !P0 ;  /* 0x0000000807077207 */ /* 0x000fce0004000000 */
.L_x_135:
[----:B------:R-:W-:-:S08]  /*7230*/  NOP ;  /* 0x0000000000007918 */ /* 0x000fd00000000000 */
[----:B------:R-:W1:-:S00]  /*7240*/  USETMAXREG.DEALLOC.CTAPOOL 0x28 ;  /* 0x00000028000079c8 */ /* 0x000e4000080e0500 */
[----:B-1----:R-:W-:-:S13]  /*7250*/  ISETP.NE.AND P0, PT, R0, 0x1, PT ;  /* 0x000000010000780c */ /* 0x002fda0003f05270 */
[----:B------:R-:W-:Y:S05]  /*7260*/  @!P0 BRA `(.L_x_9) ;  /* 0x0000002400f48947 */ /* 0x000fea0003800000 */
[----:B------:R-:W-:Y:S05]  /*7270*/  @!P3 BRA `(.L_x_138) ;  /* 0x000000180010b947 */ /* 0x000fea0003800000 */
[----:B------:R-:W-:-:S04]  /*7280*/  PRMT R3, R3, 0x9910, RZ ;  /* 0x0000991003037816 */ /* 0x000fc800000000ff */
[----:B------:R-:W-:-:S04]  /*7290*/  ISETP.NE.AND P0, PT, R3, RZ, PT ;  /* 0x000000ff0300720c */ /* 0x000fc80003f05270 */
[----:B------:R-:W-:-:S13]  /*72a0*/  ISETP.NE.OR P0, PT, R0, 0x2, !P0 ;  /* 0x000000020000780c */ /* 0x000fda0004705670 */
[----:B------:R-:W-:Y:S05]  /*72b0*/  @P0 BRA `(.L_x_9) ;  /* 0x0000002400e00947 */ /* 0x000fea0003800000 */
[----:B------:R-:W-:-:S13]  /*72c0*/  LOP3.LUT P1, RZ, R11, 0xff, RZ, 0xc0, !PT ;  /* 0x000000ff0bff7812 */ /* 0x000fda000782c0ff */
[----:B------:R-:W-:Y:S05]  /*72d0*/  @!P1 BRA `(.L_x_139) ;  /* 0x0000000000189947 */ /* 0x000fea0003800000 */
[----:B------:R-:W-:Y:S01]  /*72e0*/  UMOV UR4, 0x400 ;  /* 0x0000040000047882 */ /* 0x000fe20000000000 */
[----:B------:R-:W-:Y:S01]  /*72f0*/  MOV R0, RZ ;  /* 0x000000ff00007202 */ /* 0x000fe20000000f00 */
[----:B------:R-:W-:-:S03]  /*7300*/  ULEA UR4, UR37, UR4, 0x18 ;  /* 0x0000000425047291 */ /* 0x000fc6000f8ec03f */
[----:B------:R-:W-:-:S06]  /*7310*/  SHF.L.U32 R0, R0, 0x1f, RZ ;  /* 0x0000001f00007819 */ /* 0x000fcc00000006ff */
[----:B------:R-:W1:Y:S02]  /*7320*/  SYNCS.PHASECHK.TRANS64.TRYWAIT P0, [UR4+0x88], R0 ;  /* 0x00008800ff0075a7 */ /* 0x000e640008000144 */
[----:B-1----:R-:W-:Y:S05]  /*7330*/  @!P0 BRA `(.L_x_140) ;  /* 0x0000002800988947 */ /* 0x002fea0003800000 */
.L_x_139:
[----:B------:R-:W-:Y:S01]  /*7340*/  PRMT R8, RZ, 0x7610, R8 ;  /* 0x00007610ff087816 */ /* 0x000fe20000000008 */
[----:B------:R-:W-:Y:S06]  /*7350*/  @P2 BRA `(.L_x_141) ;  /* 0x0000000000242947 */ /* 0x000fec0003800000 */
[----:B------:R-:W-:Y:S02]  /*7360*/  ULDC.64 UR4, c[0x0][0x588] ;  /* 0x0001620000047ab9 */ /* 0x000fe40000000a00 */
[----:B------:R-:W-:-:S04]  /*7370*/  ISETP.NE.U32.AND P0, PT, RZ, UR4, PT ;  /* 0x00000004ff007c0c */ /* 0x000fc8000bf05070 */
[----:B------:R-:W-:-:S13]  /*7380*/  ISETP.NE.AND.EX P0, PT, RZ, UR5, PT, P0 ;  /* 0x00000005ff007c0c */ /* 0x000fda000bf05300 */
[----:B------:R-:W-:Y:S05]  /*7390*/  @!P0 BRA `(.L_x_142) ;  /* 0x00000000000c8947 */ /* 0x000fea0003800000 */
[----:B------:R2:W5:Y:S01]  /*73a0*/  LDG.E R12, desc[UR42][R4.64] ;  /* 0x0000002a040c7981 */ /* 0x000562000c1e1900 */
[----:B------:R-:W-:Y:S01]  /*73b0*/  IMAD.MOV.U32 R8, RZ, RZ, 0x1 ;  /* 0x00000001ff087424 */ /* 0x000fe200078e00ff */
[----:B------:R-:W-:Y:S06]  /*73c0*/  BRA `(.L_x_141) ;  /* 0x0000000000087947 */ /* 0x000fec0003800000 */
.L_x_142:
[----:B------:R-:W3:Y:S01]  /*73d0*/  LDC R12, c[0x0][0x580] ;  /* 0x00016000ff0c7b82 */ /* 0x000ee20000000800 */
[----:B------:R-:W-:-:S07]  /*73e0*/  MOV R8, 0x1 ;  /* 0x0000000100087802 */ /* 0x000fce0000000f00 */
.L_x_141:
[----:B------:R-:W-:Y:S05]  /*73f0*/  @!P1 BRA `(.L_x_143) ;  /* 0x0000001400389947 */ /* 0x000fea0003800000 */
[----:B-1----:R-:W1:Y:S01]  /*7400*/  LDC R3, c[0x0][0x8a8] ;  /* 0x00022a00ff037b82 */ /* 0x002e620000000800 */
[----:B------:R-:W-:Y:S01]  /*7410*/  IMAD.MOV.U32 R0, RZ, RZ, -0x1 ;  /* 0xffffffffff007424 */ /* 0x000fe200078e00ff */
[----:B------:R-:W-:Y:S01]  /*7420*/  ULDC UR4, c[0x0][0x900] ;  /* 0x0002400000047ab9 */ /* 0x000fe20000000800 */
[----:B------:R-:W-:Y:S01]  /*7430*/  LOP3.LUT R9, R19, 0x2, RZ, 0xfc, !PT ;  /* 0x0000000213097812 */ /* 0x000fe200078efcff */
[----:B------:R-:W-:Y:S02]  /*7440*/  USHF.L.U32 UR21, UR38, UR4, URZ ;  /* 0x0000000426157299 */ /* 0x000fe4000800063f */
[----:B------:R-:W-:Y:S01]  /*7450*/  SHF.L.U32 R0, R0, UR4, RZ ;  /* 0x0000000400007c19 */ /* 0x000fe200080006ff */
[----:B------:R-:W-:Y:S01]  /*7460*/  ULDC.64 UR22, c[0x0][0x198] ;  /* 0x0000660000167ab9 */ /* 0x000fe20000000a00 */
[----:B------:R-:W-:Y:S01]  /*7470*/  ULDC.64 UR4, c[0x0][0x588] ;  /* 0x0001620000047ab9 */ /* 0x000fe20000000a00 */
[----:B------:R-:W-:Y:S01]  /*7480*/  ULDC.64 UR6, c[0x0][0x8f8] ;  /* 0x00023e0000067ab9 */ /* 0x000fe20000000a00 */
[----:B------:R-:W-:Y:S01]  /*7490*/  LOP3.LUT R0, RZ, R0, RZ, 0x33, !PT ;  /* 0x00000000ff007212 */ /* 0x000fe200078e33ff */
[----:B------:R-:W-:Y:S01]  /*74a0*/  ULDC.64 UR14, c[0x0][0x590] ;  /* 0x00016400000e7ab9 */ /* 0x000fe20000000a00 */
[----:B-1----:R-:W-:-:S07]  /*74b0*/  IADD3 R3, R3, -0x1, RZ ;  /* 0xffffffff03037810 */ /* 0x002fce0007ffe0ff */
.L_x_199:
[----:B------:R-:W-:Y:S02]  /*74c0*/  ISETP.NE.U32.AND P0, PT, RZ, UR14, PT ;  /* 0x0000000eff007c0c */ /* 0x000fe4000bf05070 */
[----:B------:R-:W-:Y:S02]  /*74d0*/  R2UR UR19, R7 ;  /* 0x00000000071372ca */ /* 0x000fe400000e0000 */
[----:B------:R-:W-:Y:S02]  /*74e0*/  R2UR UR18, R6 ;  /* 0x00000000061272ca */ /* 0x000fe400000e0000 */
[----:B------:R-:W-:-:S09]  /*74f0*/  ISETP.NE.AND.EX P0, PT, RZ, UR15, PT, P0 ;  /* 0x0000000fff007c0c */ /* 0x000fd2000bf05300 */
[----:B------:R-:W-:Y:S02]  /*7500*/  USHF.L.U32 UR19, UR19, 0x8, URZ ;  /* 0x0000000813137899 */ /* 0x000fe4000800063f */
[----:B------:R-:W-:Y:S02]  /*7510*/  USHF.L.U32 UR18, UR18, 0x7, URZ ;  /* 0x0000000712127899 */ /* 0x000fe4000800063f */
[----:B---34-:R-:W-:Y:S10]  /*7520*/  @!P0 BRA `(.L_x_144) ;  /* 0x00000000002c8947 */ /* 0x018ff40003800000 */
[----:B------:R-:W-:-:S04]  /*7530*/  ISETP.NE.U32.AND P1, PT, RZ, UR4, PT ;  /* 0x00000004ff007c0c */ /* 0x000fc8000bf25070 */
[----:B------:R-:W-:-:S13]  /*7540*/  ISETP.NE.AND.EX P1, PT, RZ, UR5, PT, P1 ;  /* 0x00000005ff007c0c */ /* 0x000fda000bf25310 */
[----:B------:R-:W-:Y:S05]  /*7550*/  @!P1 BRA `(.L_x_145) ;  /* 0x0000000000189947 */ /* 0x000fea0003800000 */
[----:B--2---:R-:W1:Y:S01]  /*7560*/  LDC.64 R4, c[0x0][0x588] ;  /* 0x00016200ff047b82 */ /* 0x004e620000000a00 */
[----:B------:R-:W-:-:S04]  /*7570*/  IMAD R7, R13, UR14, RZ ;  /* 0x0000000e0d077c24 */ /* 0x000fc8000f8e02ff */
[----:B-1----:R-:W-:-:S05]  /*7580*/  IMAD.WIDE R4, R7, 0x4, R4 ;  /* 0x0000000407047825 */ /* 0x002fca00078e0204 */
[----:B---3-5:R4:W5:Y:S01]  /*7590*/  LDG.E R12, desc[UR42][R4.64] ;  /* 0x0000002a040c7981 */ /* 0x028962000c1e1900 */
[----:B------:R-:W-:Y:S01]  /*75a0*/  IMAD.MOV.U32 R8, RZ, RZ, 0x1 ;  /* 0x00000001ff087424 */ /* 0x000fe200078e00ff */
[----:B------:R-:W-:Y:S06]  /*75b0*/  BRA `(.L_x_144) ;  /* 0x0000000000087947 */ /* 0x000fec0003800000 */
.L_x_145:
[----:B---3-5:R-:W1:Y:S01]  /*75c0*/  LDC R12, c[0x0][0x580] ;  /* 0x00016000ff0c7b82 */ /* 0x028e620000000800 */
[----:B------:R-:W-:-:S07]  /*75d0*/  MOV R8, 0x1 ;  /* 0x0000000100087802 */ /* 0x000fce0000000f00 */
.L_x_144:
[----:B------:R-:W-:Y:S05]  /*75e0*/  @!P0 BRA `(.L_x_146) ;  /* 0x00000000001c8947 */ /* 0x000fea0003800000 */
[----:B------:R-:W-:-:S13]  /*75f0*/  LOP3.LUT P2, RZ, R8, 0xff, RZ, 0xc0, !PT ;  /* 0x000000ff08ff7812 */ /* 0x000fda000784c0ff */
[----:B--2-4-:R-:W2:Y:S02]  /*7600*/  @!P2 LDC.64 R4, c[0x0][0x588] ;  /* 0x00016200ff04ab82 */ /* 0x014ea40000000a00 */
[----:B--2---:R-:W-:-:S04]  /*7610*/  @!P2 ISETP.NE.U32.AND P0, PT, R4, RZ, PT ;  /* 0x000000ff0400a20c */ /* 0x004fc80003f05070 */
[----:B------:R-:W-:Y:S02]  /*7620*/  @!P2 ISETP.NE.AND.EX P1, PT, R5, RZ, PT, P0 ;  /* 0x000000ff0500a20c */ /* 0x000fe40003f25300 */
[----:B-1-3-5:R-:W-:Y:S02]  /*7630*/  @P2 FSETP.EQ.AND P0, PT, R12, RZ, PT ;  /* 0x000000ff0c00220b */ /* 0x02afe40003f02000 */
[----:B------:R-:W-:Y:S01]  /*7640*/  @!P2 PLOP3.LUT P0, PT, P1, PT, PT, 0x8, 0x0 ;  /* 0x000000000000a81c */ /* 0x000fe20000f0e170 */
[----:B------:R-:W-:-:S12]  /*7650*/  BRA `(.L_x_147) ;  /* 0x0000000000047947 */ /* 0x000fd80003800000 */
.L_x_146:
[----:B-1-3-5:R-:W-:-:S13]  /*7660*/  FSETP.EQ.AND P0, PT, R12, RZ, PT ;  /* 0x000000ff0c00720b */ /* 0x02afda0003f02000 */
.L_x_147:
[----:B------:R-:W-:Y:S02]  /*7670*/  ISETP.NE.AND P2, PT, R9, 0x3, PT ;  /* 0x000000030900780c */ /* 0x000fe40003f45270 */
[----:B------:R-:W-:-:S04]  /*7680*/  ELECT P1, URZ, PT ;  /* 0x00000000003f782f */ /* 0x000fc80003820000 */
[----:B------:R-:W-:-:S07]  /*7690*/  PLOP3.LUT P0, PT, P1, P0, PT, 0x20, 0x0 ;  /* 0x000000000000781c */ /* 0x000fce0000f00470 */
[----:B------:R-:W-:Y:S06]  /*76a0*/  @!P2 BRA `(.L_x_148) ;  /* 0x000000000004a947 */ /* 0x000fec0003800000 */
[----:B------:R-:W-:Y:S01]  /*76b0*/  BPT.TRAP 0x1 ;  /* 0x000000040000795c */ /* 0x000fe20000300000 */
.L_x_148:
[----:B------:R-:W1:Y:S01]  /*76c0*/  S2UR UR37, SR_CgaCtaId ;  /* 0x00000000002579c3 */ /* 0x000e620000008800 */
[----:B------:R-:W-:Y:S01]  /*76d0*/  UMOV UR13, 0x400 ;  /* 0x00000400000d7882 */ /* 0x000fe20000000000 */
[----:B--2-4-:R-:W-:-:S05]  /*76e0*/  IMAD.MOV.U32 R4, RZ, RZ, 0x1 ;  /* 0x00000001ff047424 */ /* 0x014fca00078e00ff */
[----:B------:R-:W-:Y:S01]  /*76f0*/  SHF.L.U32 R4, R4, 0x1f, RZ ;  /* 0x0000001f04047819 */ /* 0x000fe200000006ff */
[----:B-1----:R-:W-:-:S09]  /*7700*/  ULEA UR13, UR37, UR13, 0x18 ;  /* 0x0000000d250d7291 */ /* 0x002fd2000f8ec03f */
[----:B------:R-:W1:Y:S02]  /*7710*/  SYNCS.PHASECHK.TRANS64.TRYWAIT P1, [UR13+0x60], R4 ;  /* 0x00006004ff0075a7 */ /* 0x000e64000802014d */
[----:B-1----:R-:W-:Y:S05]  /*7720*/  @!P1 BRA `(.L_x_149) ;  /* 0x0000002400b49947 */ /* 0x002fea0003800000 */
.L_x_235:
[----:B------:R-:W-:Y:S04]  /*7730*/  BSSY B0, `(.L_x_150) ;  /* 0x000000e000007945 */ /* 0x000fe80003800000 */
[----:B------:R-:W-:Y:S05]  /*7740*/  @!P0 BRA `(.L_x_151) ;  /* 0x0000000000308947 */ /* 0x000fea0003800000 */
[----:B------:R-:W-:Y:S01]  /*7750*/  R2UR UR20, R13 ;  /* 0x000000000d1472ca */ /* 0x000fe200000e0000 */
[----:B------:R-:W-:Y:S02]  /*7760*/  UIADD3 UR8, UP0, UR22, 0x3f0, URZ ;  /* 0x000003f016087890 */ /* 0x000fe4000ff1e03f */
[----:B------:R-:W-:Y:S02]  /*7770*/  UIADD3 UR16, UR13, 0x200, URZ ;  /* 0x000002000d107890 */ /* 0x000fe4000fffe03f */
[----:B------:R-:W-:Y:S02]  /*7780*/  UIADD3 UR17, UR13, 0x40, URZ ;  /* 0x000000400d117890 */ /* 0x000fe4000fffe03f */
[----:B------:R-:W-:Y:S01]  /*7790*/  UIADD3.X UR9, URZ, UR23, URZ, UP0, !UPT ;  /* 0x000000173f097290 */ /* 0x000fe200087fe43f */
[----:B------:R-:W-:Y:S01]  /*77a0*/  UMOV UR10, 0x0 ;  /* 0x00000000000a7882 */ /* 0x000fe20000000000 */
[----:B------:R-:W-:-:S07]  /*77b0*/  UMOV UR11, 0x10000000 ;  /* 0x10000000000b7882 */ /* 0x000fce0000000000 */
[----:B------:R2:W-:Y:S02]  /*77c0*/  UTMALDG.3D [UR16], [UR8], desc[UR10] ;  /* 0x00000a10080075b4 */ /* 0x0005e40008011000 */
[----:B--2---:R-:W-:Y:S05]  /*77d0*/  @!P2 BRA `(.L_x_152) ;  /* 0x000000000004a947 */ /* 0x004fea0003800000 */
[----:B------:R-:W-:Y:S01]  /*77e0*/  BPT.TRAP 0x1 ;  /* 0x000000040000795c */ /* 0x000fe20000300000 */
.L_x_152:
[----:B-1----:R-:W1:Y:S02]  /*77f0*/  LDC R5, c[0x0][0x800] ;  /* 0x00020000ff057b82 */ /* 0x002e640000000800 */
[----:B-1----:R2:W-:Y:S02]  /*7800*/  SYNCS.ARRIVE.TRANS64.RED.A0TR RZ, [UR13+0x40], R5 ;  /* 0x00004005ffff79a7 */ /* 0x0025e4000830040d */
.L_x_151:
[----:B------:R-:W-:Y:S05]  /*7810*/  BSYNC B0 ;  /* 0x0000000000007941 */ /* 0x000fea0003800000 */
.L_x_150:
[----:B------:R-:W-:Y:S05]  /*7820*/  @!P2 BRA `(.L_x_153) ;  /* 0x000000000004a947 */ /* 0x000fea0003800000 */
[----:B------:R-:W-:Y:S01]  /*7830*/  BPT.TRAP 0x1 ;  /* 0x000000040000795c */ /* 0x000fe20000300000 */
.L_x_153:
[----:B------:R-:W-:-:S04]  /*7840*/  UIADD3 UR33, UR13, 0x40, URZ ;  /* 0x000000400d217890 */ /* 0x000fc8000fffe03f */
[----:B------:R-:W-:-:S09]  /*7850*/  UPRMT UR16, UR37, 0x654, UR33 ;  /* 0x0000065425107896 */ /* 0x000fd20008000021 */
[----:B------:R-:W-:Y:S01]  /*7860*/  SYNCS.ARRIVE.TRANS64.RED.A1T0 RZ, [UR16], RZ ;  /* 0x000000ffffff79a7 */ /* 0x000fe20008100410 */
[----:B------:R-:W-:Y:S05]  /*7870*/  @!P2 BRA `(.L_x_154) ;  /* 0x000000000004a947 */ /* 0x000fea0003800000 */
[----:B------:R-:W-:Y:S01]  /*7880*/  BPT.TRAP 0x1 ;  /* 0x000000040000795c */ /* 0x000fe20000300000 */
.L_x_154:
[----:B------:R-:W3:Y:S02]  /*7890*/  SYNCS.PHASECHK.TRANS64.TRYWAIT P1, [UR13+0x68], R4 ;  /* 0x00006804ff0075a7 */ /* 0x000ee4000802014d */
[----:B---3--:R-:W-:Y:S05]  /*78a0*/  @!P1 BRA `(.L_x_155) ;  /* 0x00000024006c9947 */ /* 0x008fea0003800000 */
.L_x_236:
[----:B------:R-:W-:Y:S04]  /*78b0*/  BSSY B0, `(.L_x_156) ;  /* 0x0000010000007945 */ /* 0x000fe80003800000 */
[----:B------:R-:W-:Y:S05]  /*78c0*/  @!P0 BRA `(.L_x_157) ;  /* 0x0000000000388947 */ /* 0x000fea0003800000 */
[----:B------:R-:W-:Y:S01]  /*78d0*/  UIADD3 UR24, UP0, UR22, 0x3f0, URZ ;  /* 0x000003f016187890 */ /* 0x000fe2000ff1e03f */
[----:B------:R-:W-:Y:S01]  /*78e0*/  R2UR UR12, R13 ;  /* 0x000000000d0c72ca */ /* 0x000fe200000e0000 */
[----:B------:R-:W-:Y:S02]  /*78f0*/  UIADD3 UR11, UR19, 0x80, URZ ;  /* 0x00000080130b7890 */ /* 0x000fe4000fffe03f */
[----:B------:R-:W-:Y:S02]  /*7900*/  UIADD3 UR8, UR13, 0x2200, URZ ;  /* 0x000022000d087890 */ /* 0x000fe4000fffe03f */
[----:B------:R-:W-:Y:S02]  /*7910*/  UIADD3 UR9, UR13, 0x48, URZ ;  /* 0x000000480d097890 */ /* 0x000fe4000fffe03f */
[----:B------:R-:W-:Y:S01]  /*7920*/  UIADD3.X UR25, URZ, UR23, URZ, UP0, !UPT ;  /* 0x000000173f197290 */ /* 0x000fe200087fe43f */
[----:B------:R-:W-:Y:S01]  /*7930*/  UMOV UR26, 0x0 ;  /* 0x00000000001a7882 */ /* 0x000fe20000000000 */
[----:B------:R-:W-:Y:S01]  /*7940*/  UMOV UR27, 0x10000000 ;  /* 0x10000000001b7882 */ /* 0x000fe20000000000 */
[----:B------:R-:W-:-:S06]  /*7950*/  UMOV UR10, UR18 ;  /* 0x00000012000a7c82 */ /* 0x000fcc0008000000 */
[----:B------:R3:W-:Y:S02]  /*7960*/  UTMALDG.3D [UR8], [UR24], desc[UR26] ;  /* 0x00001a08180075b4 */ /* 0x0007e40008011000 */
[----:B---3--:R-:W-:Y:S05]  /*7970*/  @!P2 BRA `(.L_x_158) ;  /* 0x000000000004a947 */ /* 0x008fea0003800000 */
[----:B------:R-:W-:Y:S01]  /*7980*/  BPT.TRAP 0x1 ;  /* 0x000000040000795c */ /* 0x000fe20000300000 */
.L_x_158:
[----:B-12---:R-:W1:Y:S02]  /*7990*/  LDC R5, c[0x0][0x800] ;  /* 0x00020000ff057b82 */ /* 0x006e640000000800 */
[----:B-1----:R3:W-:Y:S02]  /*79a0*/  SYNCS.ARRIVE.TRANS64.RED.A0TR RZ, [UR13+0x48], R5 ;  /* 0x00004805ffff79a7 */ /* 0x0027e4000830040d */
.L_x_157:
[----:B------:R-:W-:Y:S05]  /*79b0*/  BSYNC B0 ;  /* 0x0000000000007941 */ /* 0x000fea0003800000 */
.L_x_156:
[----:B------:R-:W-:Y:S05]  /*79c0*/  @!P2 BRA `(.L_x_159) ;  /* 0x000000000004a947 */ /* 0x000fea0003800000 */
[----:B------:R-:W-:Y:S01]  /*79d0*/  BPT.TRAP 0x1 ;  /* 0x000000040000795c */ /* 0x000fe20000300000 */
.L_x_159:
[----:B------:R-:W-:Y:S02]  /*79e0*/  UIADD3 UR25, UR13, 0x48, URZ ;  /* 0x000000480d197890 */ /* 0x000fe4000fffe03f */
[----:B------:R-:W-:Y:S02]  /*79f0*/  UIADD3 UR10, UR18, 0x20, URZ ;  /* 0x00000020120a7890 */ /* 0x000fe4000fffe03f */
[----:B------:R-:W-:-:S09]  /*7a00*/  UPRMT UR20, UR37, 0x654, UR25 ;  /* 0x0000065425147896 */ /* 0x000fd20008000019 */
[----:B------:R-:W-:Y:S01]  /*7a10*/  SYNCS.ARRIVE.TRANS64.RED.A1T0 RZ, [UR20], RZ ;  /* 0x000000ffffff79a7 */ /* 0x000fe20008100414 */
[----:B------:R-:W-:Y:S05]  /*7a20*/  @!P2 BRA `(.L_x_160) ;  /* 0x000000000004a947 */ /* 0x000fea0003800000 */
[----:B------:R-:W-:Y:S01]  /*7a30*/  BPT.TRAP 0x1 ;  /* 0x000000040000795c */ /* 0x000fe20000300000 */
.L_x_160:
[----:B------:R-:W4:Y:S02]  /*7a40*/  SYNCS.PHASECHK.TRANS64.TRYWAIT P1, [UR13+0x70], R4 ;  /* 0x00007004ff0075a7 */ /* 0x000f24000802014d */
[----:B----4-:R-:W-:Y:S05]  /*7a50*/  @!P1 BRA `(.L_x_161) ;  /* 0x0000002400189947 */ /* 0x010fea0003800000 */
.L_x_237:
        /* <DEDUP_REMOVED lines=8> */
[----:B------:R-:W-:Y:S01]  /*7ae0*/  UMOV UR29, 0x10000000 ;  /* 0x10000000001d7882 */ /* 0x000fe20000000000 */
[----:B------:R-:W-:-:S06]  /*7af0*/  UMOV UR11, UR19 ;  /* 0x00000013000b7c82 */ /* 0x000fcc0008000000 */
[----:B------:R4:W-:Y:S02]  /*7b00*/  UTMALDG.3D [UR8], [UR26], desc[UR28] ;  /* 0x00001c081a0075b4 */ /* 0x0009e40008011000 */
[----:B----4-:R-:W-:Y:S05]  /*7b10*/  @!P2 BRA `(.L_x_164) ;  /* 0x000000000004a947 */ /* 0x010fea0003800000 */
[----:B------:R-:W-:Y:S01]  /*7b20*/  BPT.TRAP 0x1 ;  /* 0x000000040000795c */ /* 0x000fe20000300000 */
.L_x_164:
[----:B-123--:R-:W1:Y:S02]  /*7b30*/  LDC R5, c[0x0][0x800] ;  /* 0x00020000ff057b82 */ /* 0x00ee640000000800 */
[----:B-1----:R4:W-:Y:S02]  /*7b40*/  SYNCS.ARRIVE.TRANS64.RED.A0TR RZ, [UR13+0x50], R5 ;  /* 0x00005005ffff79a7 */ /* 0x0029e4000830040d */
.L_x_163:
[----:B------:R-:W-:Y:S05]  /*7b50*/  BSYNC B0 ;  /* 0x0000000000007941 */ /* 0x000fea0003800000 */
.L_x_162:
[----:B------:R-:W-:Y:S05]  /*7b60*/  @!P2 BRA `(.L_x_165) ;  /* 0x000000000004a947 */ /* 0x000fea0003800000 */
[----:B------:R-:W-:Y:S01]  /*7b70*/  BPT.TRAP 0x1 ;  /* 0x000000040000795c */ /* 0x000fe20000300000 */
.L_x_165:
[----:B------:R-:W-:-:S04]  /*7b80*/  UIADD3 UR17, UR13, 0x50, URZ ;  /* 0x000000500d117890 */ /* 0x000fc8000fffe03f */
[----:B------:R-:W-:-:S09]  /*7b90*/  UPRMT UR29, UR37, 0x654, UR17 ;  /* 0x00000654251d7896 */ /* 0x000fd20008000011 */
[----:B------:R-:W-:Y:S01]  /*7ba0*/  SYNCS.ARRIVE.TRANS64.RED.A1T0 RZ, [UR29], RZ ;  /* 0x000000ffffff79a7 */ /* 0x000fe2000810041d */
[----:B------:R-:W-:Y:S05]  /*7bb0*/  @!P2 BRA `(.L_x_166) ;  /* 0x000000000004a947 */ /* 0x000fea0003800000 */
[----:B------:R-:W-:Y:S01]  /*7bc0*/  BPT.TRAP 0x1 ;  /* 0x000000040000795c */ /* 0x000fe20000300000 */
.L_x_166:
[----:B------:R-:W5:Y:S02]  /*7bd0*/  SYNCS.PHASECHK.TRANS64.TRYWAIT P1, [UR13+0x78], R4 ;  /* 0x00007804ff0075a7 */ /* 0x000f64000802014d */
[----:B-----5:R-:W-:Y:S05]  /*7be0*/  @!P1 BRA `(.L_x_167) ;  /* 0x0000002000cc9947 */ /* 0x020fea0003800000 */
.L_x_238:
        /* <DEDUP_REMOVED lines=9> */
[----:B------:R-:W-:-:S07]  /*7c80*/  UMOV UR31, 0x10000000 ;  /* 0x10000000001f7882 */ /* 0x000fce0000000000 */
[----:B------:R1:W-:Y:S02]  /*7c90*/  UTMALDG.3D [UR8], [UR26], desc[UR30] ;  /* 0x00001e081a0075b4 */ /* 0x0003e40008011000 */
[----:B-1----:R-:W-:Y:S05]  /*7ca0*/  @!P2 BRA `(.L_x_170) ;  /* 0x000000000004a947 */ /* 0x002fea0003800000 */
[----:B------:R-:W-:Y:S01]  /*7cb0*/  BPT.TRAP 0x1 ;  /* 0x000000040000795c */ /* 0x000fe20000300000 */
.L_x_170:
[----:B------:R-:W1:Y:S02]  /*7cc0*/  LDC R4, c[0x0][0x800] ;  /* 0x00020000ff047b82 */ /* 0x000e640000000800 */
[----:B-1----:R1:W-:Y:S02]  /*7cd0*/  SYNCS.ARRIVE.TRANS64.RED.A0TR RZ, [UR13+0x58], R4 ;  /* 0x00005804ffff79a7 */ /* 0x0023e4000830040d */
.L_x_169:
[----:B------:R-:W-:Y:S05]  /*7ce0*/  BSYNC B0 ;  /* 0x0000000000007941 */ /* 0x000fea0003800000 */
.L_x_168:
[----:B------:R-:W-:Y:S05]  /*7cf0*/  @!P2 BRA `(.L_x_171) ;  /* 0x000000000004a947 */ /* 0x000fea0003800000 */
[----:B------:R-:W-:Y:S01]  /*7d00*/  BPT.TRAP 0x1 ;  /* 0x000000040000795c */ /* 0x000fe20000300000 */
.L_x_171:
[----:B------:R-:W-:Y:S02]  /*7d10*/  UIADD3 UR9, UR13, 0x58, URZ ;  /* 0x000000580d097890 */ /* 0x000fe4000fffe03f */
[----:B------:R-:W-:Y:S02]  /*7d20*/  UIADD3 UR34, UR18, 0x40, URZ ;  /* 0x0000004012227890 */ /* 0x000fe4000fffe03f */
[----:B------:R-:W-:-:S09]  /*7d30*/  UPRMT UR30, UR37, 0x654, UR9 ;  /* 0x00000654251e7896 */ /* 0x000fd20008000009 */
[----:B------:R-:W-:Y:S01]  /*7d40*/  SYNCS.ARRIVE.TRANS64.RED.A1T0 RZ, [UR30], RZ ;  /* 0x000000ffffff79a7 */ /* 0x000fe2000810041e */
[----:B------:R-:W-:Y:S05]  /*7d50*/  @!P2 BRA `(.L_x_172) ;  /* 0x000000000004a947 */ /* 0x000fea0003800000 */
[----:B------:R-:W-:Y:S01]  /*7d60*/  BPT.TRAP 0x1 ;  /* 0x000000040000795c */ /* 0x000fe20000300000 */
.L_x_172:
[----:B-1----:R-:W-:-:S04]  /*7d70*/  SHF.L.U32 R4, RZ, 0x1f, RZ ;  /* 0x0000001fff047819 */ /* 0x002fc800000006ff */
[----:B------:R-:W1:Y:S02]  /*7d80*/  SYNCS.PHASECHK.TRANS64.TRYWAIT P1, [UR13+0x60], R4 ;  /* 0x00006004ff0075a7 */ /* 0x000e64000802014d */
[----:B-1----:R-:W-:Y:S05]  /*7d90*/  @!P1 BRA `(.L_x_173) ;  /* 0x0000002000789947 */ /* 0x002fea0003800000 */
.L_x_239:
[----:B------:R-:W-:Y:S04]  /*7da0*/  BSSY B0, `(.L_x_174) ;  /* 0x000000e000007945 */ /* 0x000fe80003800000 */
[----:B------:R-:W-:Y:S05]  /*7db0*/  @!P0 BRA `(.L_x_175) ;  /* 0x0000000000308947 */ /* 0x000fea0003800000 */
[----:B------:R-:W-:Y:S01]  /*7dc0*/  R2UR UR36, R13 ;  /* 0x000000000d2472ca */ /* 0x000fe200000e0000 */
[----:B------:R-:W-:Y:S02]  /*7dd0*/  UIADD3 UR10, UP0, UR22, 0x3f0, URZ ;  /* 0x000003f0160a7890 */ /* 0x000fe4000ff1e03f */
[----:B------:R-:W-:Y:S02]  /*7de0*/  UIADD3 UR32, UR13, 0x200, URZ ;  /* 0x000002000d207890 */ /* 0x000fe4000fffe03f */
[----:B------:R-:W-:Y:S01]  /*7df0*/  UIADD3.X UR11, URZ, UR23, URZ, UP0, !UPT ;  /* 0x000000173f0b7290 */ /* 0x000fe200087fe43f */
[----:B------:R-:W-:Y:S01]  /*7e00*/  UMOV UR26, 0x0 ;  /* 0x00000000001a7882 */ /* 0x000fe20000000000 */
[----:B------:R-:W-:Y:S01]  /*7e10*/  UMOV UR27, 0x10000000 ;  /* 0x10000000001b7882 */ /* 0x000fe20000000000 */
[----:B------:R-:W-:-:S06]  /*7e20*/  UMOV UR35, UR19 ;  /* 0x0000001300237c82 */ /* 0x000fcc0008000000 */
[----:B------:R1:W-:Y:S02]  /*7e30*/  UTMALDG.3D [UR32], [UR10], desc[UR26] ;  /* 0x00001a200a0075b4 */ /* 0x0003e40008011000 */
[----:B-1----:R-:W-:Y:S05]  /*7e40*/  @!P2 BRA `(.L_x_176) ;  /* 0x000000000004a947 */ /* 0x002fea0003800000 */
[----:B------:R-:W-:Y:S01]  /*7e50*/  BPT.TRAP 0x1 ;  /* 0x000000040000795c */ /* 0x000fe20000300000 */
.L_x_176:
[----:B--234-:R-:W1:Y:S02]  /*7e60*/  LDC R5, c[0x0][0x800] ;  /* 0x00020000ff057b82 */ /* 0x01ce640000000800 */
[----:B-1----:R1:W-:Y:S02]  /*7e70*/  SYNCS.ARRIVE.TRANS64.RED.A0TR RZ, [UR13+0x40], R5 ;  /* 0x00004005ffff79a7 */ /* 0x0023e4000830040d */
.L_x_175:
[----:B------:R-:W-:Y:S05]  /*7e80*/  BSYNC B0 ;  /* 0x0000000000007941 */ /* 0x000fea0003800000 */
.L_x_174:
[----:B------:R-:W-:Y:S05]  /*7e90*/  @!P2 BRA `(.L_x_177) ;  /* 0x000000000004a947 */ /* 0x000fea0003800000 */
[----:B------:R-:W-:Y:S01]  /*7ea0*/  BPT.TRAP 0x1 ;  /* 0x000000040000795c */ /* 0x000fe20000300000 */
.L_x_177:
[----:B------:R-:W-:Y:S01]  /*7eb0*/  SYNCS.ARRIVE.TRANS64.RED.A1T0 RZ, [UR16], RZ ;  /* 0x000000ffffff79a7 */ /* 0x000fe20008100410 */
[----:B------:R-:W-:Y:S05]  /*7ec0*/  @!P2 BRA `(.L_x_178) ;  /* 0x000000000004a947 */ /* 0x000fea0003800000 */
[----:B------:R-:W-:Y:S01]  /*7ed0*/  BPT.TRAP 0x1 ;  /* 0x000000040000795c */ /* 0x000fe20000300000 */
.L_x_178:
[----:B------:R-:W5:Y:S02]  /*7ee0*/  SYNCS.PHASECHK.TRANS64.TRYWAIT P1, [UR13+0x68], R4 ;  /* 0x00006804ff0075a7 */ /* 0x000f64000802014d */
[----:B-----5:R-:W-:Y:S05]  /*7ef0*/  @!P1 BRA `(.L_x_179) ;  /* 0x0000002000389947 */ /* 0x020fea0003800000 */
.L_x_240:
        /* <DEDUP_REMOVED lines=13> */
.L_x_182:
[----:B--234-:R-:W1:Y:S02]  /*7fd0*/  LDC R5, c[0x0][0x800] ;  /* 0x00020000ff057b82 */ /* 0x01ce640000000800 */
[----:B-1----:R1:W-:Y:S02]  /*7fe0*/  SYNCS.ARRIVE.TRANS64.RED.A0TR RZ, [UR13+0x48], R5 ;  /* 0x00004805ffff79a7 */ /* 0x0023e4000830040d */
.L_x_181:
[----:B------:R-:W-:Y:S05]  /*7ff0*/  BSYNC B0 ;  /* 0x0000000000007941 */ /* 0x000fea0003800000 */
.L_x_180:
[----:B------:R-:W-:Y:S05]  /*8000*/  @!P2 BRA `(.L_x_183) ;  /* 0x000000000004a947 */ /* 0x000fea0003800000 */
[----:B------:R-:W-:Y:S01]  /*8010*/  BPT.TRAP 0x1 ;  /* 0x000000040000795c */ /* 0x000fe20000300000 */
.L_x_183:
[----:B------:R-:W-:Y:S01]  /*8020*/  SYNCS.ARRIVE.TRANS64.RED.A1T0 RZ, [UR20], RZ ;  /* 0x000000ffffff79a7 */ /* 0x000fe20008100414 */
[----:B------:R-:W-:Y:S01]  /*8030*/  UIADD3 UR18, UR18, 0x60, URZ ;  /* 0x0000006012127890 */ /* 0x000fe2000fffe03f */
[----:B------:R-:W-:Y:S11]  /*8040*/  @!P2 BRA `(.L_x_184) ;  /* 0x000000000004a947 */ /* 0x000ff60003800000 */
[----:B------:R-:W-:Y:S01]  /*8050*/  BPT.TRAP 0x1 ;  /* 0x000000040000795c */ /* 0x000fe20000300000 */
.L_x_184:
[----:B------:R-:W5:Y:S02]  /*8060*/  SYNCS.PHASECHK.TRANS64.TRYWAIT P1, [UR13+0x70], R4 ;  /* 0x00007004ff0075a7 */ /* 0x000f64000802014d */
[----:B-----5:R-:W-:Y:S05]  /*8070*/  @!P1 BRA `(.L_x_185) ;  /* 0x0000001c00f09947 */ /* 0x020fea0003800000 */
.L_x_241:
[----:B------:R-:W-:Y:S04]  /*8080*/  BSSY B0, `(.L_x_186) ;  /* 0x000000d000007945 */ /* 0x000fe80003800000 */
[----:B------:R-:W-:Y:S05]  /*8090*/  @!P0 BRA `(.L_x_187) ;  /* 0x00000000002c8947 */ /* 0x000fea0003800000 */
[----:B------:R-:W-:Y:S01]  /*80a0*/  R2UR UR20, R13 ;  /* 0x000000000d1472ca */ /* 0x000fe200000e0000 */
[----:B------:R-:W-:Y:S02]  /*80b0*/  UIADD3 UR10, UP0, UR22, 0x3f0, URZ ;  /* 0x000003f0160a7890 */ /* 0x000fe4000ff1e03f */
[----:B------:R-:W-:Y:S02]  /*80c0*/  UIADD3 UR16, UR13, 0x4200, URZ ;  /* 0x000042000d107890 */ /* 0x000fe4000fffe03f */
[----:B------:R-:W-:Y:S01]  /*80d0*/  UIADD3.X UR11, URZ, UR23, URZ, UP0, !UPT ;  /* 0x000000173f0b7290 */ /* 0x000fe200087fe43f */
[----:B------:R-:W-:Y:S01]  /*80e0*/  UMOV UR24, 0x0 ;  /* 0x0000000000187882 */ /* 0x000fe20000000000 */
[----:B------:R-:W-:-:S07]  /*80f0*/  UMOV UR25, 0x10000000 ;  /* 0x1000000000197882 */ /* 0x000fce0000000000 */
[----:B------:R1:W-:Y:S02]  /*8100*/  UTMALDG.3D [UR16], [UR10], desc[UR24] ;  /* 0x000018100a0075b4 */ /* 0x0003e40008011000 */
[----:B-1----:R-:W-:Y:S05]  /*8110*/  @!P2 BRA `(.L_x_188) ;  /* 0x000000000004a947 */ /* 0x002fea0003800000 */
[----:B------:R-:W-:Y:S01]  /*8120*/  BPT.TRAP 0x1 ;  /* 0x000000040000795c */ /* 0x000fe20000300000 */
.L_x_188:
[----:B--234-:R-:W1:Y:S02]  /*8130*/  LDC R5, c[0x0][0x800] ;  /* 0x00020000ff057b82 */ /* 0x01ce640000000800 */
[----:B-1----:R1:W-:Y:S02]  /*8140*/  SYNCS.ARRIVE.TRANS64.RED.A0TR RZ, [UR13+0x50], R5 ;  /* 0x00005005ffff79a7 */ /* 0x0023e4000830040d */
.L_x_187:
[----:B------:R-:W-:Y:S05]  /*8150*/  BSYNC B0 ;  /* 0x0000000000007941 */ /* 0x000fea0003800000 */
.L_x_186:
[----:B------:R-:W-:Y:S05]  /*8160*/  @!P2 BRA `(.L_x_189) ;  /* 0x000000000004a947 */ /* 0x000fea0003800000 */
[----:B------:R-:W-:Y:S01]  /*8170*/  BPT.TRAP 0x1 ;  /* 0x000000040000795c */ /* 0x000fe20000300000 */
.L_x_189:
[----:B------:R-:W-:Y:S01]  /*8180*/  SYNCS.ARRIVE.TRANS64.RED.A1T0 RZ, [UR29], RZ ;  /* 0x000000ffffff79a7 */ /* 0x000fe2000810041d */
[----:B------:R-:W-:Y:S05]  /*8190*/  @!P2 BRA `(.L_x_190) ;  /* 0x000000000004a947 */ /* 0x000fea0003800000 */
[----:B------:R-:W-:Y:S01]  /*81a0*/  BPT.TRAP 0x1 ;  /* 0x000000040000795c */ /* 0x000fe20000300000 */
.L_x_190:
[----:B------:R-:W5:Y:S02]  /*81b0*/  SYNCS.PHASECHK.TRANS64.TRYWAIT P1, [UR13+0x78], R4 ;  /* 0x00007804ff0075a7 */ /* 0x000f64000802014d */
[----:B-----5:R-:W-:Y:S05]  /*81c0*/  @!P1 BRA `(.L_x_191) ;  /* 0x0000001c00b49947 */ /* 0x020fea0003800000 */
.L_x_242:
        /* <DEDUP_REMOVED lines=13> */
.L_x_194:
[----:B------:R-:W1:Y:S02]  /*82a0*/  LDC R4, c[0x0][0x800] ;  /* 0x00020000ff047b82 */ /* 0x000e640000000800 */
[----:B-1----:R1:W-:Y:S02]  /*82b0*/  SYNCS.ARRIVE.TRANS64.RED.A0TR RZ, [UR13+0x58], R4 ;  /* 0x00005804ffff79a7 */ /* 0x0023e4000830040d */
.L_x_193:
[----:B------:R-:W-:Y:S05]  /*82c0*/  BSYNC B0 ;  /* 0x0000000000007941 */ /* 0x000fea0003800000 */
.L_x_192:
[----:B------:R-:W-:Y:S05]  /*82d0*/  @!P2 BRA `(.L_x_195) ;  /* 0x000000000004a947 */ /* 0x000fea0003800000 */
[----:B------:R-:W-:Y:S01]  /*82e0*/  BPT.TRAP 0x1 ;  /* 0x000000040000795c */ /* 0x000fe20000300000 */
.L_x_195:
[----:B------:R-:W-:Y:S01]  /*82f0*/  IADD3 R16, P0, R16, UR40, RZ ;  /* 0x0000002810107c10 */ /* 0x000fe2000ff1e0ff */
[----:B------:R-:W-:Y:S01]  /*8300*/  SYNCS.ARRIVE.TRANS64.RED.A1T0 RZ, [UR30], RZ ;  /* 0x000000ffffff79a7 */ /* 0x000fe2000810041e */
[----:B-1----:R-:W-:Y:S01]  /*8310*/  PRMT R4, RZ, 0x7610, R4 ;  /* 0x00007610ff047816 */ /* 0x002fe20000000004 */
[----:B------:R-:W-:Y:S01]  /*8320*/  IMAD.MOV.U32 R6, RZ, RZ, -0x1 ;  /* 0xffffffffff067424 */ /* 0x000fe200078e00ff */
[----:B------:R-:W-:Y:S02]  /*8330*/  IADD3.X R17, R17, UR39, RZ, P0, !PT ;  /* 0x0000002711117c10 */ /* 0x000fe400087fe4ff */
[----:B------:R-:W-:Y:S02]  /*8340*/  ISETP.GE.U32.AND P0, PT, R16, UR6, PT ;  /* 0x0000000610007c0c */ /* 0x000fe4000bf06070 */
[----:B------:R-:W-:Y:S02]  /*8350*/  MOV R7, 0xffffffff ;  /* 0xffffffff00077802 */ /* 0x000fe40000000f00 */
[----:B------:R-:W-:-:S02]  /*8360*/  ISETP.GE.U32.AND.EX P0, PT, R17, UR7, PT, P0 ;  /* 0x0000000711007c0c */ /* 0x000fc4000bf06100 */
[----:B------:R-:W-:-:S11]  /*8370*/  MOV R13, 0xffffffff ;  /* 0xffffffff000d7802 */ /* 0x000fd60000000f00 */
[----:B------:R-:W-:Y:S05]  /*8380*/  @P0 BRA `(.L_x_196) ;  /* 0x00000004004c0947 */ /* 0x000fea0003800000 */
[----:B------:R-:W1:Y:S01]  /*8390*/  S2R R25, SR_CTAID.X ;  /* 0x0000000000197919 */ /* 0x000e620000002500 */
[----:B------:R-:W5:Y:S01]  /*83a0*/  LDC.64 R14, c[0x0][0x8d0] ;  /* 0x00023400ff0e7b82 */ /* 0x000f620000000a00 */
[----:B------:R-:W-:Y:S01]  /*83b0*/  ULDC UR8, c[0x0][0x150] ;  /* 0x0000540000087ab9 */ /* 0x000fe20000000800 */
[----:B--234-:R-:W-:Y:S01]  /*83c0*/  MOV R5, R17 ;  /* 0x0000001100057202 */ /* 0x01cfe20000000f00 */
[----:B------:R-:W2:Y:S05]  /*83d0*/  S2R R20, SR_CTAID.Y ;  /* 0x0000000000147919 */ /* 0x000eaa0000002600 */
[----:B------:R-:W3:Y:S08]  /*83e0*/  LDC R18, c[0x0][0x144] ;  /* 0x00005100ff127b82 */ /* 0x000ef00000000800 */
[----:B------:R-:W4:Y:S08]  /*83f0*/  LDC R21, c[0x0][0x148] ;  /* 0x00005200ff157b82 */ /* 0x000f300000000800 */
[----:B------:R-:W3:Y:S01]  /*8400*/  LDC R23, c[0x0][0x8d8] ;  /* 0x00023600ff177b82 */ /* 0x000ee20000000800 */
[----:B-----5:R-:W-:-:S04]  /*8410*/  ISETP.NE.U32.AND P0, PT, R14, RZ, PT ;  /* 0x000000ff0e00720c */ /* 0x020fc80003f05070 */
[----:B------:R-:W-:Y:S02]  /*8420*/  ISETP.NE.AND.EX P0, PT, R15, RZ, PT, P0 ;  /* 0x000000ff0f00720c */ /* 0x000fe40003f05300 */
[----:B-1----:R-:W-:Y:S01]  /*8430*/  I2FP.F32.U32 R4, R25 ;  /* 0x0000001900047245 */ /* 0x002fe20000201000 */
[----:B------:R-:W1:Y:S04]  /*8440*/  LDC.64 R10, c[0x0][0x8c8] ;  /* 0x00023200ff0a7b82 */ /* 0x000e680000000a00 */
[----:B------:R-:W-:Y:S01]  /*8450*/  FMUL R6, R4, UR8 ;  /* 0x0000000804067c20 */ /* 0x000fe20008400000 */
[----:B--2---:R-:W-:Y:S01]  /*8460*/  I2FP.F32.U32 R4, R20 ;  /* 0x0000001400047245 */ /* 0x004fe20000201000 */
[----:B------:R-:W-:Y:S02]  /*8470*/  ULDC UR8, c[0x0][0x154] ;  /* 0x0000550000087ab9 */ /* 0x000fe40000000800 */
[----:B------:R2:W1:Y:S02]  /*8480*/  F2I.U32.TRUNC.NTZ R24, R6 ;  /* 0x0000000600187305 */ /* 0x000464000020f000 */
[----:B------:R-:W-:Y:S01]  /*8490*/  FMUL R22, R4, UR8 ;  /* 0x0000000804167c20 */ /* 0x000fe20008400000 */
[----:B------:R-:W-:-:S05]  /*84a0*/  IMAD.MOV.U32 R4, RZ, RZ, R16 ;  /* 0x000000ffff047224 */ /* 0x000fca00078e0010 */
[----:B------:R-:W1:Y:S01]  /*84b0*/  F2I.U32.TRUNC.NTZ R22, R22 ;  /* 0x0000001600167305 */ /* 0x000e62000020f000 */
[----:B--234-:R-:W-:Y:S05]  /*84c0*/  @!P0 BRA `(.L_x_197) ;  /* 0x0000000000288947 */ /* 0x01cfea0003800000 */
[----:B------:R-:W2:Y:S02]  /*84d0*/  LDC R5, c[0x0][0x8dc] ;  /* 0x00023700ff057b82 */ /* 0x000ea40000000800 */
[----:B--2---:R-:W-:-:S05]  /*84e0*/  IADD3 R5, P0, R16, R5, RZ ;  /* 0x0000000510057210 */ /* 0x004fca0007f1e0ff */
[----:B------:R-:W-:-:S04]  /*84f0*/  IMAD.X R13, RZ, RZ, R17, P0 ;  /* 0x000000ffff0d7224 */ /* 0x000fc800000e0611 */
[----:B------:R-:W-:-:S04]  /*8500*/  IMAD.WIDE.U32 R6, R13, R14, RZ ;  /* 0x0000000e0d067225 */ /* 0x000fc800078e00ff */
[----:B------:R-:W-:-:S04]  /*8510*/  IMAD.WIDE.U32 R6, P0, R5, R15, R6 ;  /* 0x0000000f05067225 */ /* 0x000fc80007800006 */
[----:B------:R-:W-:-:S04]  /*8520*/  IMAD.WIDE.U32 R4, R5, R14, RZ ;  /* 0x0000000e05047225 */ /* 0x000fc800078e00ff */
[----:B------:R-:W-:Y:S01]  /*8530*/  IMAD.MOV.U32 R4, RZ, RZ, R7 ;  /* 0x000000ffff047224 */ /* 0x000fe200078e0007 */
[----:B------:R-:W-:Y:S02]  /*8540*/  IADD3 RZ, P1, R5, R6, RZ ;  /* 0x0000000605ff7210 */ /* 0x000fe40007f3e0ff */
[----:B------:R-:W-:-:S03]  /*8550*/  IADD3.X R5, RZ, RZ, RZ, P0, !PT ;  /* 0x000000ffff057210 */ /* 0x000fc600007fe4ff */
[----:B------:R-:W-:-:S08]  /*8560*/  IMAD.WIDE.U32.X R4, R13, R15, R4, P1 ;  /* 0x0000000f0d047225 */ /* 0x000fd000008e0404 */
.L_x_197:
[----:B------:R-:W-:Y:S01]  /*8570*/  ISETP.NE.AND P2, PT, R2, 0x1, PT ;  /* 0x000000010200780c */ /* 0x000fe20003f45270 */
[----:B------:R-:W2:Y:S01]  /*8580*/  LDC.64 R14, c[0x0][0x8e8] ;  /* 0x00023a00ff0e7b82 */ /* 0x000ea20000000a00 */
[----:B-1----:R-:W-:Y:S01]  /*8590*/  IADD3 R24, -R24, RZ, RZ ;  /* 0x000000ff18187210 */ /* 0x002fe20007ffe1ff */
[----:B------:R-:W-:Y:S01]  /*85a0*/  IMAD.MOV R22, RZ, RZ, -R22 ;  /* 0x000000ffff167224 */ /* 0x000fe200078e0a16 */
[-CC-:B------:R-:W-:Y:S02]  /*85b0*/  SHF.R.U64 R13, R4, R23.reuse, R5.reuse ;  /* 0x00000017040d7219 */ /* 0x180fe40000001205 */
[----:B------:R-:W-:Y:S01]  /*85c0*/  SHF.R.U32.HI R23, RZ, R23, R5 ;  /* 0x00000017ff177219 */ /* 0x000fe20000011605 */
[----:B------:R-:W-:Y:S01]  /*85d0*/  IMAD R18, R18, R24, R25 ;  /* 0x0000001812127224 */ /* 0x000fe200078e0219 */
[----:B------:R-:W-:Y:S01]  /*85e0*/  IADD3 R25, P0, RZ, -R13, RZ ;  /* 0x8000000dff197210 */ /* 0x000fe20007f1e0ff */
[----:B------:R-:W1:Y:S03]  /*85f0*/  LDC R7, c[0x0][0x8c0] ;  /* 0x00023000ff077b82 */ /* 0x000e660000000800 */
[----:B------:R-:W-:Y:S01]  /*8600*/  IADD3.X R23, RZ, ~R23, RZ, P0, !PT ;  /* 0x80000017ff177210 */ /* 0x000fe200007fe4ff */
[----:B------:R-:W-:-:S02]  /*8610*/  @P2 IMAD R18, R21, R22, R20 ;  /* 0x0000001615122224 */ /* 0x000fc400078e0214 */
[-C--:B------:R-:W-:Y:S02]  /*8620*/  IMAD.WIDE.U32 R4, R25, R10.reuse, R16 ;  /* 0x0000000a19047225 */ /* 0x080fe400078e0010 */
[----:B------:R-:W3:Y:S02]  /*8630*/  LDC R22, c[0x0][0x8b0] ;  /* 0x00022c00ff167b82 */ /* 0x000ee40000000800 */
[----:B------:R-:W-:-:S04]  /*8640*/  IMAD R6, R23, R10, RZ ;  /* 0x0000000a17067224 */ /* 0x000fc800078e02ff */
[----:B------:R-:W-:Y:S02]  /*8650*/  IMAD R11, R25, R11, R6 ;  /* 0x0000000b190b7224 */ /* 0x000fe400078e0206 */
[----:B------:R-:W4:Y:S01]  /*8660*/  LDC R27, c[0x0][0x900] ;  /* 0x00024000ff1b7b82 */ /* 0x000f220000000800 */
[----:B--2---:R-:W-:Y:S01]  /*8670*/  ISETP.NE.U32.AND P0, PT, R14, RZ, PT ;  /* 0x000000ff0e00720c */ /* 0x004fe20003f05070 */
[----:B------:R-:W-:-:S03]  /*8680*/  IMAD.IADD R6, R5, 0x1, R11 ;  /* 0x0000000105067824 */ /* 0x000fc600078e020b */
[----:B------:R-:W-:-:S03]  /*8690*/  ISETP.NE.AND.EX P0, PT, R15, RZ, PT, P0 ;  /* 0x000000ff0f00720c */ /* 0x000fc60003f05300 */
[----:B------:R-:W2:Y:S01]  /*86a0*/  LDC R23, c[0x0][0x8f0] ;  /* 0x00023c00ff177b82 */ /* 0x000ea20000000800 */
[-CC-:B-1----:R-:W-:Y:S02]  /*86b0*/  SHF.R.U64 R20, R4, R7.reuse, R6.reuse ;  /* 0x0000000704147219 */ /* 0x182fe40000001206 */
[----:B------:R-:W-:-:S05]  /*86c0*/  SHF.R.U32.HI R7, RZ, R7, R6 ;  /* 0x00000007ff077219 */ /* 0x000fca0000011606 */
[----:B------:R-:W1:Y:S01]  /*86d0*/  LDC R11, c[0x0][0x8e0] ;  /* 0x00023800ff0b7b82 */ /* 0x000e620000000800 */
[-CC-:B---3--:R-:W-:Y:S02]  /*86e0*/  SHF.R.U64 R25, R20, R22.reuse, R7.reuse ;  /* 0x0000001614197219 */ /* 0x188fe40000001207 */
[----:B------:R-:W-:-:S05]  /*86f0*/  SHF.R.U32.HI R4, RZ, R22, R7 ;  /* 0x00000016ff047219 */ /* 0x000fca0000011607 */
[----:B------:R-:W3:Y:S01]  /*8700*/  LDC R21, c[0x0][0x8b8] ;  /* 0x00022e00ff157b82 */ /* 0x000ee20000000800 */
[-CC-:B----4-:R-:W-:Y:S02]  /*8710*/  SHF.R.U64 R22, R25, R27.reuse, R4.reuse ;  /* 0x0000001b19167219 */ /* 0x190fe40000001204 */
[----:B------:R-:W-:Y:S02]  /*8720*/  SHF.R.U32.HI R27, RZ, R27, R4 ;  /* 0x0000001bff1b7219 */ /* 0x000fe40000011604 */
[----:B------:R-:W-:-:S03]  /*8730*/  MOV R4, R22 ;  /* 0x0000001600047202 */ /* 0x000fc60000000f00 */
[----:B------:R-:W4:Y:S01]  /*8740*/  LDC R10, c[0x0][0x8a8] ;  /* 0x00022a00ff0a7b82 */ /* 0x000f220000000800 */
[----:B------:R-:W-:Y:S01]  /*8750*/  IMAD.MOV.U32 R5, RZ, RZ, R27 ;  /* 0x000000ffff057224 */ /* 0x000fe200078e001b */
[----:B------:R-:W-:Y:S06]  /*8760*/  @!P0 BRA `(.L_x_198) ;  /* 0x0000000000288947 */ /* 0x000fec0003800000 */
[----:B------:R-:W5:Y:S02]  /*8770*/  LDC R5, c[0x0][0x8f4] ;  /* 0x00023d00ff057b82 */ /* 0x000f640000000800 */
[----:B-----5:R-:W-:-:S04]  /*8780*/  IADD3 R5, P0, R22, R5, RZ ;  /* 0x0000000516057210 */ /* 0x020fc80007f1e0ff */
[----:B------:R-:W-:-:S05]  /*8790*/  IADD3.X R27, RZ, R27, RZ, P0, !PT ;  /* 0x0000001bff1b7210 */ /* 0x000fca00007fe4ff */
[----:B------:R-:W-:-:S04]  /*87a0*/  IMAD.WIDE.U32 R6, R27, R14, RZ ;  /* 0x0000000e1b067225 */ /* 0x000fc800078e00ff */
[----:B------:R-:W-:-:S04]  /*87b0*/  IMAD.WIDE.U32 R6, P0, R5, R15, R6 ;  /* 0x0000000f05067225 */ /* 0x000fc80007800006 */
[----:B------:R-:W-:Y:S01]  /*87c0*/  IMAD.WIDE.U32 R4, R5, R14, RZ ;  /* 0x0000000e05047225 */ /* 0x000fe200078e00ff */
[----:B------:R-:W-:-:S04]  /*87d0*/  MOV R4, R7 ;  /* 0x0000000700047202 */ /* 0x000fc80000000f00 */
[----:B------:R-:W-:Y:S01]  /*87e0*/  IADD3 RZ, P1, R5, R6, RZ ;  /* 0x0000000605ff7210 */ /* 0x000fe20007f3e0ff */
[----:B------:R-:W-:-:S04]  /*87f0*/  IMAD.X R5, RZ, RZ, RZ, P0 ;  /* 0x000000ffff057224 */ /* 0x000fc800000e06ff */
[----:B------:R-:W-:-:S08]  /*8800*/  IMAD.WIDE.U32.X R4, R27, R15, R4, P1 ;  /* 0x0000000f1b047225 */ /* 0x000fd000008e0404 */
.L_x_198:
[----:B--2---:R-:W-:Y:S02]  /*8810*/  SHF.R.U64 R4, R4, R23, R5 ;  /* 0x0000001704047219 */ /* 0x004fe40000001205 */
[----:B------:R-:W-:Y:S02]  /*8820*/  LOP3.LUT R25, R25, R0, RZ, 0xc0, !PT ;  /* 0x0000000019197212 */ /* 0x000fe400078ec0ff */
[----:B------:R-:W-:Y:S01]  /*8830*/  LOP3.LUT R20, R20, R3, RZ, 0xc0, !PT ;  /* 0x0000000314147212 */ /* 0x000fe200078ec0ff */
[----:B------:R-:W-:Y:S02]  /*8840*/  IMAD.MOV R5, RZ, RZ, -R4 ;  /* 0x000000ffff057224 */ /* 0x000fe400078e0a04 */
[----:B------:R-:W-:Y:S01]  /*8850*/  IMAD R25, R4, UR21, R25 ;  /* 0x0000001504197c24 */ /* 0x000fe2000f8e0219 */
[----:B------:R-:W-:Y:S01]  /*8860*/  MOV R4, 0x1 ;  /* 0x0000000100047802 */ /* 0x000fe20000000f00 */
[----:B-1----:R-:W-:Y:S02]  /*8870*/  IMAD R11, R5, R11, R22 ;  /* 0x0000000b050b7224 */ /* 0x002fe400078e0216 */
[----:B---3--:R-:W-:-:S02]  /*8880*/  IMAD R18, R25, R21, R18 ;  /* 0x0000001519127224 */ /* 0x008fc400078e0212 */
[----:B----4-:R-:W-:-:S05]  /*8890*/  IMAD R11, R11, R10, R20 ;  /* 0x0000000a0b0b7224 */ /* 0x010fca00078e0214 */
[----:B------:R-:W-:Y:S02]  /*88a0*/  SEL R6, R11, R18, !P2 ;  /* 0x000000120b067207 */ /* 0x000fe40005000000 */
[----:B------:R-:W-:-:S07]  /*88b0*/  SEL R7, R18, R11, !P2 ;  /* 0x0000000b12077207 */ /* 0x000fce0005000000 */
.L_x_196:
[----:B------:R-:W-:-:S13]  /*88c0*/  LOP3.LUT P0, RZ, R4, 0xff, RZ, 0xc0, !PT ;  /* 0x000000ff04ff7812 */ /* 0x000fda000780c0ff */
[----:B------:R-:W-:Y:S05]  /*88d0*/  @P0 BRA `(.L_x_199) ;  /* 0xffffffe800f80947 */ /* 0x000fea000383ffff */
.L_x_143:
[----:B------:R-:W-:-:S13]  /*88e0*/  ELECT P0, URZ, PT ;  /* 0x00000000003f782f */ /* 0x000fda0003800000 */
[----:B------:R-:W-:Y:S05]  /*88f0*/  @!P0 BRA `(.L_x_9) ;  /* 0x0000001000508947 */ /* 0x000fea0003800000 */
[----:B------:R-:W-:-:S04]  /*8900*/  LOP3.LUT R19, R19, 0x2, RZ, 0xfc, !PT ;  /* 0x0000000213137812 */ /* 0x000fc800078efcff */
[----:B------:R-:W-:-:S13]  /*8910*/  ISETP.NE.AND P1, PT, R19, 0x3, PT ;  /* 0x000000031300780c */ /* 0x000fda0003f25270 */
[----:B------:R-:W-:Y:S05]  /*8920*/  @!P1 BRA `(.L_x_200) ;  /* 0x0000000000049947 */ /* 0x000fea0003800000 */
[----:B------:R-:W-:Y:S01]  /*8930*/  BPT.TRAP 0x1 ;  /* 0x000000040000795c */ /* 0x000fe20000300000 */
.L_x_200:
[----:B-1----:R-:W-:Y:S01]  /*8940*/  IMAD.U32 R3, RZ, RZ, UR37 ;  /* 0x00000025ff037e24 */ /* 0x002fe2000f8e00ff */
[----:B------:R-:W-:Y:S02]  /*8950*/  MOV R0, 0x400 ;  /* 0x0000040000007802 */ /* 0x000fe40000000f00 */
[----:B------:R-:W-:Y:S02]  /*8960*/  MOV R2, 0x1 ;  /* 0x0000000100027802 */ /* 0x000fe40000000f00 */
[----:B------:R-:W-:Y:S02]  /*8970*/  LEA R0, R3, R0, 0x18 ;  /* 0x0000000003007211 */ /* 0x000fe400078ec0ff */
[----:B------:R-:W-:-:S04]  /*8980*/  SHF.L.U32 R3, R2, 0x1f, RZ ;  /* 0x0000001f02037819 */ /* 0x000fc800000006ff */
[----:B------:R-:W1:Y:S02]  /*8990*/  SYNCS.PHASECHK.TRANS64.TRYWAIT P0, [R0+URZ+0x60], R3 ;  /* 0x00006003000075a7 */ /* 0x000e64000800017f */
[----:B-1----:R-:W-:Y:S05]  /*89a0*/  @!P0 BRA `(.L_x_201) ;  /* 0x0000001400d48947 */ /* 0x002fea0003800000 */
.L_x_243:
[----:B------:R-:W-:Y:S05]  /*89b0*/  @!P1 BRA `(.L_x_202) ;  /* 0x0000000000049947 */ /* 0x000fea0003800000 */
[----:B------:R-:W-:Y:S01]  /*89c0*/  BPT.TRAP 0x1 ;  /* 0x000000040000795c */ /* 0x000fe20000300000 */
.L_x_202:
[----:B------:R-:W1:Y:S02]  /*89d0*/  SYNCS.PHASECHK.TRANS64.TRYWAIT P0, [R0+URZ+0x68], R3 ;  /* 0x00006803000075a7 */ /* 0x000e64000800017f */
[----:B-1----:R-:W-:Y:S05]  /*89e0*/  @!P0 BRA `(.L_x_203) ;  /* 0x0000001400d88947 */ /* 0x002fea0003800000 */
.L_x_244:
[----:B------:R-:W-:Y:S05]  /*89f0*/  @!P1 BRA `(.L_x_204) ;  /* 0x0000000000049947 */ /* 0x000fea0003800000 */
[----:B------:R-:W-:Y:S01]  /*8a00*/  BPT.TRAP 0x1 ;  /* 0x000000040000795c */ /* 0x000fe20000300000 */
.L_x_204:
[----:B------:R-:W1:Y:S02]  /*8a10*/  SYNCS.PHASECHK.TRANS64.TRYWAIT P0, [R0+URZ+0x70], R3 ;  /* 0x00007003000075a7 */ /* 0x000e64000800017f */
[----:B-1----:R-:W-:Y:S05]  /*8a20*/  @!P0 BRA `(.L_x_205) ;  /* 0x0000001400dc8947 */ /* 0x002fea0003800000 */
.L_x_245:
[----:B------:R-:W-:Y:S05]  /*8a30*/  @!P1 BRA `(.L_x_206) ;  /* 0x0000000000049947 */ /* 0x000fea0003800000 */
[----:B------:R-:W-:Y:S01]  /*8a40*/  BPT.TRAP 0x1 ;  /* 0x000000040000795c */ /* 0x000fe20000300000 */
.L_x_206:
[----:B------:R-:W-:-:S05]  /*8a50*/  IMAD.MOV.U32 R3, RZ, RZ, 0x1 ;  /* 0x00000001ff037424 */ /* 0x000fca00078e00ff */
[----:B------:R-:W-:-:S07]  /*8a60*/  SHF.L.U32 R3, R3, 0x1f, RZ ;  /* 0x0000001f03037819 */ /* 0x000fce00000006ff */
.L_x_207:
[----:B------:R1:W1:Y:S02]  /*8a70*/  SYNCS.PHASECHK.TRANS64.TRYWAIT P0, [R0+URZ+0x78], R3 ;  /* 0x00007803000075a7 */ /* 0x000264000800017f */
[----:B-1----:R-:W-:Y:S05]  /*8a80*/  @!P0 NANOSLEEP.SYNCS 0x989680 ;  /* 0x009896800000895d */ /* 0x002fea0003900000 */
[----:B------:R-:W1:Y:S02]  /*8a90*/  @!P0 SYNCS.PHASECHK.TRANS64 P0, [R0+URZ+0x78], R3 ;  /* 0x00007803000085a7 */ /* 0x000e64000800007f */
[----:B-1----:R-:W-:Y:S05]  /*8aa0*/  @P0 BRA `(.L_x_9) ;  /* 0x0000000c00e40947 */ /* 0x002fea0003800000 */
[----:B------:R-:W-:Y:S05]  /*8ab0*/  BRA `(.L_x_207) ;  /* 0xfffffffc00ec7947 */ /* 0x000fea000383ffff */
.L_x_138:
[----:B------:R-:W-:Y:S01]  /*8ac0*/  LOP3.LUT P0, RZ, R11, 0xff, RZ, 0xc0, !PT ;  /* 0x000000ff0bff7812 */ /* 0x000fe2000780c0ff */
[----:B------:R-:W-:Y:S01]  /*8ad0*/  IMAD.MOV.U32 R0, RZ, RZ, RZ ;  /* 0x000000ffff007224 */ /* 0x000fe200078e00ff */
[----:B------:R-:W-:-:S11]  /*8ae0*/  MOV R3, 0x1 ;  /* 0x0000000100037802 */ /* 0x000fd60000000f00 */
[----:B------:R-:W-:Y:S05]  /*8af0*/  @!P0 BRA `(.L_x_208) ;  /* 0x0000000c001c8947 */ /* 0x000fea0003800000 */
[----:B------:R-:W1:Y:S01]  /*8b00*/  LDC R0, c[0x0][0x28c] ;  /* 0x0000a300ff007b82 */ /* 0x000e620000000800 */
[C---:B------:R-:W-:Y:S01]  /*8b10*/  LOP3.LUT P2, RZ, R18.reuse, 0x7f, RZ, 0xc0, !PT ;  /* 0x0000007f12ff7812 */ /* 0x040fe2000784c0ff */
[----:B------:R-:W-:Y:S01]  /*8b20*/  ULDC UR5, c[0x0][0x900] ;  /* 0x0002400000057ab9 */ /* 0x000fe20000000800 */
[----:B------:R-:W-:Y:S01]  /*8b30*/  LOP3.LUT P0, RZ, R18, 0x1f, RZ, 0xc0, !PT ;  /* 0x0000001f12ff7812 */ /* 0x000fe2000780c0ff */
[----:B------:R-:W-:Y:S01]  /*8b40*/  UMOV UR6, 0xffffffff ;  /* 0xffffffff00067882 */ /* 0x000fe20000000000 */
[----:B------:R-:W-:Y:S01]  /*8b50*/  BSSY B0, `(.L_x_208) ;  /* 0x00000c1000007945 */ /* 0x000fe20003800000 */
[----:B------:R-:W-:Y:S01]  /*8b60*/  USHF.L.U32 UR6, UR6, UR5, URZ ;  /* 0x0000000506067299 */ /* 0x000fe2000800063f */
[----:B------:R-:W-:Y:S01]  /*8b70*/  IMAD.MOV.U32 R10, RZ, RZ, 0x1 ;  /* 0x00000001ff0a7424 */ /* 0x000fe200078e00ff */
[----:B------:R-:W-:Y:S01]  /*8b80*/  LOP3.LUT R18, R22, 0x2, RZ, 0xfc, !PT ;  /* 0x0000000216127812 */ /* 0x000fe200078efcff */
[----:B------:R-:W-:Y:S01]  /*8b90*/  ULDC UR4, c[0x0][0x8a8] ;  /* 0x00022a0000047ab9 */ /* 0x000fe20000000800 */
[----:B------:R-:W-:Y:S01]  /*8ba0*/  PLOP3.LUT P0, PT, P0, P2, PT, 0x8a, 0x0 ;  /* 0x000000000000781c */ /* 0x000fe20000705172 */
[----:B------:R-:W-:-:S02]  /*8bb0*/  UIADD3 UR15, UR4, -0x1, URZ ;  /* 0xffffffff040f7890 */ /* 0x000fc4000fffe03f */
[----:B------:R-:W-:Y:S02]  /*8bc0*/  USHF.L.U32 UR17, UR38, UR5, URZ ;  /* 0x0000000526117299 */ /* 0x000fe4000800063f */
[----:B------:R-:W-:Y:S01]  /*8bd0*/  ULOP3.LUT UR16, URZ, UR6, URZ, 0x33, !UPT ;  /* 0x000000063f107292 */ /* 0x000fe2000f8e333f */
[----:B------:R-:W-:Y:S01]  /*8be0*/  ULDC.64 UR20, c[0x0][0x198] ;  /* 0x0000660000147ab9 */ /* 0x000fe20000000a00 */
[----:B-1----:R-:W-:-:S04]  /*8bf0*/  IADD3 R0, R0, 0x3f, RZ ;  /* 0x0000003f00007810 */ /* 0x002fc80007ffe0ff */
[----:B------:R-:W-:-:S04]  /*8c00*/  SHF.R.S32.HI R3, RZ, 0x1f, R0 ;  /* 0x0000001fff037819 */ /* 0x000fc80000011400 */
[----:B------:R-:W-:Y:S01]  /*8c10*/  LEA.HI R3, R3, R0, RZ, 0x6 ;  /* 0x0000000003037211 */ /* 0x000fe200078f30ff */
[----:B------:R-:W-:-:S03]  /*8c20*/  IMAD.MOV.U32 R0, RZ, RZ, RZ ;  /* 0x000000ffff007224 */ /* 0x000fc600078e00ff */
[----:B------:R-:W-:Y:S02]  /*8c30*/  SHF.R.S32.HI R11, RZ, 0x6, R3 ;  /* 0x00000006ff0b7819 */ /* 0x000fe40000011403 */
[----:B------:R-:W-:Y:S02]  /*8c40*/  MOV R3, 0x1 ;  /* 0x0000000100037802 */ /* 0x000fe40000000f00 */
[----:B------:R-:W-:-:S07]  /*8c50*/  IADD3 R12, R11, 0x1, RZ ;  /* 0x000000010b0c7810 */ /* 0x000fce0007ffe0ff */
.L_x_220:
[----:B------:R-:W-:-:S03]  /*8c60*/  UMOV UR4, 0xffffffff ;  /* 0xffffffff00047882 */ /* 0x000fc60000000000 */
[----:B------:R-:W-:Y:S05]  /*8c70*/  BRA.DIV UR4, `(.L_x_209) ;  /* 0x00000016045c7947 */ /* 0x000fea000b800000 */
[----:B------:R-:W-:-:S13]  /*8c80*/  ELECT P6, URZ, PT ;  /* 0x00000000003f782f */ /* 0x000fda00038c0000 */
.L_x_248:
[----:B------:R-:W1:Y:S01]  /*8c90*/  LDC R4, c[0x0][0x28c] ;  /* 0x0000a300ff047b82 */ /* 0x000e620000000800 */
[----:B------:R-:W-:Y:S01]  /*8ca0*/  BSSY B1, `(.L_x_210) ;  /* 0x0000037000017945 */ /* 0x000fe20003800000 */
[----:B-1----:R-:W-:-:S13]  /*8cb0*/  ISETP.LT.OR P6, PT, R4, 0x1, !P6 ;  /* 0x000000010400780c */ /* 0x002fda00077c1670 */
[----:B------:R-:W-:Y:S05]  /*8cc0*/  @P6 BRA `(.L_x_211) ;  /* 0x0000000000d06947 */ /* 0x000fea0003800000 */
[----:B------:R-:W-:Y:S01]  /*8cd0*/  IMAD.SHL.U32 R9, R6, 0x80, RZ ;  /* 0x0000008006097824 */ /* 0x000fe200078e00ff */
[----:B------:R-:W-:Y:S01]  /*8ce0*/  SHF.L.U32 R14, R7, 0x8, RZ ;  /* 0x00000008070e7819 */ /* 0x000fe200000006ff */
[----:B------:R-:W-:Y:S01]  /*8cf0*/  IMAD.MOV.U32 R19, RZ, RZ, RZ ;  /* 0x000000ffff137224 */ /* 0x000fe200078e00ff */
[----:B------:R-:W-:Y:S01]  /*8d00*/  MOV R4, R12 ;  /* 0x0000000c00047202 */ /* 0x000fe20000000f00 */
[----:B------:R-:W-:Y:S01]  /*8d10*/  IMAD.MOV.U32 R5, RZ, RZ, R3 ;  /* 0x000000ffff057224 */ /* 0x000fe200078e0003 */
[----:B------:R-:W-:-:S07]  /*8d20*/  MOV R6, R0 ;  /* 0x0000000000067202 */ /* 0x000fce0000000f00 */
.L_x_215:
[----:B------:R-:W1:Y:S01]  /*8d30*/  S2R R8, SR_CgaCtaId ;  /* 0x0000000000087919 */ /* 0x000e620000008800 */
[----:B------:R-:W-:-:S04]  /*8d40*/  MOV R7, 0x400 ;  /* 0x0000040000077802 */ /* 0x000fc80000000f00 */
[----:B-1----:R-:W-:Y:S02]  /*8d50*/  LEA R15, R8, R7, 0x18 ;  /* 0x00000007080f7211 */ /* 0x002fe400078ec0ff */
[----:B------:R-:W-:Y:S01]  /*8d60*/  SHF.L.U32 R7, R5, 0x1f, RZ ;  /* 0x0000001f05077819 */ /* 0x000fe200000006ff */
[----:B------:R-:W1:Y:S02]  /*8d70*/  @!P2 LDC R8, c[0x0][0x500] ;  /* 0x00014000ff08ab82 */ /* 0x000e640000000800 */
[----:B------:R-:W-:-:S04]  /*8d80*/  IMAD R20, R6, 0x8, R15 ;  /* 0x0000000806147824 */ /* 0x000fc800078e020f */
[----:B------:R-:W2:Y:S02]  /*8d90*/  SYNCS.PHASECHK.TRANS64.TRYWAIT P1, [R20+URZ+0x20], R7 ;  /* 0x00002007140075a7 */ /* 0x000ea4000802017f */
[----:B--2---:R-:W-:Y:S05]  /*8da0*/  @!P1 BRA `(.L_x_212) ;  /* 0x0000001400309947 */ /* 0x004fea0003800000 */
.L_x_249:
[----:B--2---:R-:W-:Y:S01]  /*8db0*/  PRMT R7, R18, 0x9910, RZ ;  /* 0x0000991012077816 */ /* 0x004fe200000000ff */
[----:B-1----:R1:W-:Y:S03]  /*8dc0*/  @!P2 SYNCS.ARRIVE.TRANS64 RZ, [R20+URZ], R8 ;  /* 0x0000000814ffa9a7 */ /* 0x0023e6000800003f */
[----:B------:R-:W-:-:S13]  /*8dd0*/  ISETP.NE.AND P1, PT, R7, 0x2, PT ;  /* 0x000000020700780c */ /* 0x000fda0003f25270 */
[----:B-1----:R-:W-:Y:S05]  /*8de0*/  @P1 BRA `(.L_x_213) ;  /* 0x0000000000041947 */ /* 0x002fea0003800000 */
[----:B------:R-:W-:Y:S01]  /*8df0*/  BPT.TRAP 0x1 ;  /* 0x000000040000795c */ /* 0x000fe20000300000 */
.L_x_213:
[----:B------:R-:W-:Y:S05]  /*8e00*/  @P0 BRA `(.L_x_214) ;  /* 0x0000000000040947 */ /* 0x000fea0003800000 */
[----:B------:R-:W-:Y:S01]  /*8e10*/  BPT.TRAP 0x1 ;  /* 0x000000040000795c */ /* 0x000fe20000300000 */
.L_x_214:
[C---:B------:R-:W-:Y:S01]  /*8e20*/  LEA R7, R6.reuse, R15, 0xf ;  /* 0x0000000f06077211 */ /* 0x040fe200078e78ff */
[----:B------:R-:W-:Y:S01]  /*8e30*/  IMAD R15, R6, 0x4000, R15 ;  /* 0x00004000060f7824 */ /* 0x000fe200078e020f */
[----:B------:R-:W-:Y:S01]  /*8e40*/  R2UR UR9, R20 ;  /* 0x00000000140972ca */ /* 0x000fe200000e0000 */
[----:B------:R-:W-:Y:S01]  /*8e50*/  VIADD R4, R4, 0xffffffff ;  /* 0xffffffff04047836 */ /* 0x000fe20000000000 */
[----:B------:R-:W-:Y:S01]  /*8e60*/  R2UR UR5, R7 ;  /* 0x00000000070572ca */ /* 0x000fe200000e0000 */
[----:B------:R-:W-:Y:S01]  /*8e70*/  UIADD3 UR4, UP0, UR20, 0xf0, URZ ;  /* 0x000000f014047890 */ /* 0x000fe2000ff1e03f */
[----:B------:R-:W-:Y:S01]  /*8e80*/  R2UR UR8, R15 ;  /* 0x000000000f0872ca */ /* 0x000fe200000e0000 */
[----:B------:R-:W-:Y:S01]  /*8e90*/  UIADD3 UR22, UP1, UR20, 0x1f0, URZ ;  /* 0x000001f014167890 */ /* 0x000fe2000ff3e03f */
[----:B------:R-:W-:Y:S01]  /*8ea0*/  R2UR UR11, R14 ;  /* 0x000000000e0b72ca */ /* 0x000fe200000e0000 */
[----:B------:R-:W-:Y:S01]  /*8eb0*/  UMOV UR6, 0x0 ;  /* 0x0000000000067882 */ /* 0x000fe20000000000 */
[----:B------:R-:W-:Y:S01]  /*8ec0*/  R2UR UR10, R19 ;  /* 0x00000000130a72ca */ /* 0x000fe200000e0000 */
[----:B------:R-:W-:Y:S01]  /*8ed0*/  UIADD3.X UR23, URZ, UR21, URZ, UP1, !UPT ;  /* 0x000000153f177290 */ /* 0x000fe20008ffe43f */
[----:B------:R-:W-:Y:S01]  /*8ee0*/  R2UR UR12, R13 ;  /* 0x000000000d0c72ca */ /* 0x000fe200000e0000 */
[----:B------:R-:W-:Y:S01]  /*8ef0*/  UMOV UR7, 0x10000000 ;  /* 0x1000000000077882 */ /* 0x000fe20000000000 */
[----:B------:R-:W-:-:S02]  /*8f00*/  R2UR UR18, R9 ;  /* 0x00000000091272ca */ /* 0x000fc400000e0000 */
[----:B------:R-:W-:Y:S01]  /*8f10*/  ISETP.GT.AND P3, PT, R4, 0x1, PT ;  /* 0x000000010400780c */ /* 0x000fe20003f64270 */
[----:B------:R-:W-:Y:S01]  /*8f20*/  UIADD3 UR13, UR5, 0x8400, URZ ;  /* 0x00008400050d7890 */ /* 0x000fe2000fffe03f */
[----:B------:R-:W-:Y:S01]  /*8f30*/  IADD3 R6, R6, 0x1, RZ ;  /* 0x0000000106067810 */ /* 0x000fe20007ffe0ff */
[----:B------:R-:W-:Y:S01]  /*8f40*/  UIADD3.X UR5, URZ, UR21, URZ, UP0, !UPT ;  /* 0x000000153f057290 */ /* 0x000fe200087fe43f */
[----:B------:R-:W-:Y:S01]  /*8f50*/  IADD3 R19, R19, 0x40, RZ ;  /* 0x0000004013137810 */ /* 0x000fe20007ffe0ff */
[----:B------:R-:W-:Y:S01]  /*8f60*/  UIADD3 UR14, UR8, 0x28400, URZ ;  /* 0x00028400080e7890 */ /* 0x000fe2000fffe03f */
[----:B------:R-:W-:Y:S02]  /*8f70*/  ISETP.NE.AND P1, PT, R6, 0x4, PT ;  /* 0x000000040600780c */ /* 0x000fe40003f25270 */
[----:B------:R-:W-:Y:S02]  /*8f80*/  UMOV UR8, UR13 ;  /* 0x0000000d00087c82 */ /* 0x000fe40008000000 */
[----:B------:R-:W-:-:S02]  /*8f90*/  SEL R8, RZ, 0x1, P1 ;  /* 0x00000001ff087807 */ /* 0x000fc40000800000 */
[----:B------:R1:W-:Y:S01]  /*8fa0*/  UTMALDG.3D [UR8], [UR4], desc[UR6] ;  /* 0x00000608040075b4 */ /* 0x0003e20008011000 */
[----:B------:R-:W-:Y:S02]  /*8fb0*/  SEL R6, R6, RZ, P1 ;  /* 0x000000ff06067207 */ /* 0x000fe40000800000 */
[----:B------:R-:W-:Y:S01]  /*8fc0*/  LOP3.LUT R5, R5, R8, RZ, 0x3c, !PT ;  /* 0x0000000805057212 */ /* 0x000fe200078e3cff */
[----:B-1----:R-:W-:Y:S01]  /*8fd0*/  UMOV UR8, UR14 ;  /* 0x0000000e00087c82 */ /* 0x002fe20008000000 */
[----:B------:R-:W-:Y:S02]  /*8fe0*/  UMOV UR11, UR18 ;  /* 0x00000012000b7c82 */ /* 0x000fe40008000000 */
[----:B------:R1:W-:Y:S02]  /*8ff0*/  UTMALDG.3D [UR8], [UR22], desc[UR6] ;  /* 0x00000608160075b4 */ /* 0x0003e40008011000 */
[----:B-1----:R-:W-:Y:S05]  /*9000*/  @P3 BRA `(.L_x_215) ;  /* 0xfffffffc00483947 */ /* 0x002fea000383ffff */
.L_x_211:
[----:B------:R-:W-:Y:S05]  /*9010*/  BSYNC B1 ;  /* 0x0000000000017941 */ /* 0x000fea0003800000 */
.L_x_210:
[----:B------:R-:W-:Y:S01]  /*9020*/  LOP3.LUT P3, RZ, R10, 0xff, RZ, 0xc0, !PT ;  /* 0x000000ff0aff7812 */ /* 0x000fe2000786c0ff */
[----:B------:R-:W-:Y:S01]  /*9030*/  IMAD.IADD R0, R11, 0x1, R0 ;  /* 0x000000010b007824 */ /* 0x000fe200078e0200 */
[----:B------:R-:W-:Y:S01]  /*9040*/  IADD3 R16, P4, R16, UR40, RZ ;  /* 0x0000002810107c10 */ /* 0x000fe2000ff9e0ff */
[----:B------:R-:W-:Y:S01]  /*9050*/  ULDC.64 UR4, c[0x0][0x8f8] ;  /* 0x00023e0000047ab9 */ /* 0x000fe20000000a00 */
[----:B------:R-:W-:Y:S01]  /*9060*/  BSSY B1, `(.L_x_216) ;  /* 0x000006d000017945 */ /* 0x000fe20003800000 */
[----:B------:R-:W-:Y:S02]  /*9070*/  MOV R7, 0xffffffff ;  /* 0xffffffff00077802 */ /* 0x000fe40000000f00 */
[----:B------:R-:W-:Y:S02]  /*9080*/  SHF.R.U32.HI R4, RZ, 0x2, R0 ;  /* 0x00000002ff047819 */ /* 0x000fe40000011600 */
[----:B------:R-:W-:Y:S02]  /*9090*/  ISETP.GT.U32.AND P1, PT, R0, 0x3, PT ;  /* 0x000000030000780c */ /* 0x000fe40003f24070 */
[----:B------:R-:W-:-:S02]  /*90a0*/  LOP3.LUT R4, R4, 0x1, RZ, 0xc0, !PT ;  /* 0x0000000104047812 */ /* 0x000fc400078ec0ff */
[----:B------:R-:W1:Y:S01]  /*90b0*/  @P3 S2R R6, SR_CgaCtaId ;  /* 0x0000000000063919 */ /* 0x000e620000008800 */
[----:B------:R-:W-:Y:S02]  /*90c0*/  @P3 MOV R5, 0x400 ;  /* 0x0000040000053802 */ /* 0x000fe40000000f00 */
[----:B------:R-:W-:Y:S02]  /*90d0*/  ISETP.LT.U32.AND P1, PT, R11, 0x4, P1 ;  /* 0x000000040b00780c */ /* 0x000fe40000f21070 */
[----:B------:R-:W-:Y:S02]  /*90e0*/  IADD3.X R17, R17, UR39, RZ, P4, !PT ;  /* 0x0000002711117c10 */ /* 0x000fe4000a7fe4ff */
[----:B------:R-:W-:Y:S02]  /*90f0*/  ISETP.GE.U32.AND P4, PT, R16, UR4, PT ;  /* 0x0000000410007c0c */ /* 0x000fe4000bf86070 */
[----:B------:R-:W-:Y:S02]  /*9100*/  MOV R13, 0xffffffff ;  /* 0xffffffff000d7802 */ /* 0x000fe40000000f00 */
[----:B------:R-:W-:-:S02]  /*9110*/  LOP3.LUT R0, R0, 0x3, RZ, 0xc0, !PT ;  /* 0x0000000300007812 */ /* 0x000fc400078ec0ff */
[----:B------:R-:W-:Y:S02]  /*9120*/  PRMT R10, RZ, 0x7610, R10 ;  /* 0x00007610ff0a7816 */ /* 0x000fe4000000000a */
[----:B-1----:R-:W-:Y:S01]  /*9130*/  @P3 LEA R5, R6, R5, 0x18 ;  /* 0x0000000506053211 */ /* 0x002fe200078ec0ff */
[----:B------:R-:W-:-:S03]  /*9140*/  IMAD.MOV.U32 R6, RZ, RZ, -0x1 ;  /* 0xffffffffff067424 */ /* 0x000fc600078e00ff */
[----:B------:R1:W-:Y:S01]  /*9150*/  @P3 SYNCS.ARRIVE.TRANS64.A1T0 RZ, [R5+URZ+0x88], RZ ;  /* 0x000088ff05ff39a7 */ /* 0x0003e2000810003f */
[----:B------:R-:W-:Y:S02]  /*9160*/  ISETP.NE.U32.AND P3, PT, R4, 0x1, PT ;  /* 0x000000010400780c */ /* 0x000fe40003f65070 */
[----:B------:R-:W-:Y:S02]  /*9170*/  SEL R4, RZ, 0x1, !P1 ;  /* 0x00000001ff047807 */ /* 0x000fe40004800000 */
[----:B------:R-:W-:Y:S02]  /*9180*/  ISETP.GE.U32.AND.EX P1, PT, R17, UR5, PT, P4 ;  /* 0x0000000511007c0c */ /* 0x000fe4000bf26140 */
[----:B------:R-:W-:-:S04]  /*9190*/  ISETP.GT.U32.AND P3, PT, R11, 0x3, !P3 ;  /* 0x000000030b00780c */ /* 0x000fc80005f64070 */
[----:B-1----:R-:W-:-:S04]  /*91a0*/  SEL R5, RZ, 0x1, !P3 ;  /* 0x00000001ff057807 */ /* 0x002fc80005800000 */
[--C-:B------:R-:W-:Y:S02]  /*91b0*/  LOP3.LUT R3, R5, R3, R4.reuse, 0x96, !PT ;  /* 0x0000000305037212 */ /* 0x100fe400078e9604 */
[----:B------:R-:W-:Y:S01]  /*91c0*/  PRMT R4, RZ, 0x7610, R4 ;  /* 0x00007610ff047816 */ /* 0x000fe20000000004 */
[----:B------:R-:W-:Y:S06]  /*91d0*/  @P1 BRA `(.L_x_217) ;  /* 0x0000000400541947 */ /* 0x000fec0003800000 */
[----:B------:R-:W-:Y:S01]  /*91e0*/  ULDC.64 UR4, c[0x0][0x8d0] ;  /* 0x0002340000047ab9 */ /* 0x000fe20000000a00 */
[----:B------:R-:W1:Y:S01]  /*91f0*/  S2R R14, SR_CTAID.X ;  /* 0x00000000000e7919 */ /* 0x000e620000002500 */
[----:B------:R-:W-:Y:S01]  /*9200*/  ISETP.NE.U32.AND P1, PT, RZ, UR4, PT ;  /* 0x00000004ff007c0c */ /* 0x000fe2000bf25070 */
[----:B------:R-:W-:Y:S01]  /*9210*/  ULDC UR7, c[0x0][0x8d8] ;  /* 0x0002360000077ab9 */ /* 0x000fe20000000800 */
[----:B------:R-:W-:Y:S01]  /*9220*/  IMAD.MOV.U32 R4, RZ, RZ, R16 ;  /* 0x000000ffff047224 */ /* 0x000fe200078e0010 */
[----:B------:R-:W2:Y:S01]  /*9230*/  S2R R13, SR_CTAID.Y ;  /* 0x00000000000d7919 */ /* 0x000ea20000002600 */
[----:B------:R-:W-:Y:S02]  /*9240*/  ISETP.NE.AND.EX P1, PT, RZ, UR5, PT, P1 ;  /* 0x00000005ff007c0c */ /* 0x000fe4000bf25310 */
[----:B------:R-:W-:-:S11]  /*9250*/  MOV R5, R17 ;  /* 0x0000001100057202 */ /* 0x000fd60000000f00 */
[----:B------:R-:W-:Y:S05]  /*9260*/  @!P1 BRA `(.L_x_218) ;  /* 0x0000000000289947 */ /* 0x000fea0003800000 */
[----:B------:R-:W-:Y:S02]  /*9270*/  ULDC UR6, c[0x0][0x8dc] ;  /* 0x0002370000067ab9 */ /* 0x000fe40000000800 */
[----:B------:R-:W-:-:S05]  /*9280*/  IADD3 R9, P1, R16, UR6, RZ ;  /* 0x0000000610097c10 */ /* 0x000fca000ff3e0ff */
[----:B------:R-:W-:-:S04]  /*9290*/  IMAD.X R15, RZ, RZ, R17, P1 ;  /* 0x000000ffff0f7224 */ /* 0x000fc800008e0611 */
[----:B------:R-:W-:-:S04]  /*92a0*/  IMAD.WIDE.U32 R6, R15, UR4, RZ ;  /* 0x000000040f067c25 */ /* 0x000fc8000f8e00ff */
[----:B------:R-:W-:-:S04]  /*92b0*/  IMAD.WIDE.U32 R6, P1, R9, UR5, R6 ;  /* 0x0000000509067c25 */ /* 0x000fc8000f820006 */
[----:B------:R-:W-:Y:S01]  /*92c0*/  IMAD.WIDE.U32 R8, R9, UR4, RZ ;  /* 0x0000000409087c25 */ /* 0x000fe2000f8e00ff */
[----:B------:R-:W-:-:S03]  /*92d0*/  IADD3.X R5, RZ, RZ, RZ, P1, !PT ;  /* 0x000000ffff057210 */ /* 0x000fc60000ffe4ff */
[----:B------:R-:W-:Y:S01]  /*92e0*/  IMAD.MOV.U32 R4, RZ, RZ, R7 ;  /* 0x000000ffff047224 */ /* 0x000fe200078e0007 */
[----:B------:R-:W-:-:S05]  /*92f0*/  IADD3 RZ, P1, R9, R6, RZ ;  /* 0x0000000609ff7210 */ /* 0x000fca0007f3e0ff */
[----:B------:R-:W-:-:S08]  /*9300*/  IMAD.WIDE.U32.X R4, R15, UR5, R4, P1 ;  /* 0x000000050f047c25 */ /* 0x000fd000088e0404 */
.L_x_218:
[--C-:B------:R-:W-:Y:S01]  /*9310*/  SHF.R.U64 R8, R4, UR7, R5.reuse ;  /* 0x0000000704087c19 */ /* 0x100fe20008001205 */
[----:B------:R-:W-:Y:S01]  /*9320*/  ULDC.64 UR4, c[0x0][0x8c8] ;  /* 0x0002320000047ab9 */ /* 0x000fe20000000a00 */
[----:B------:R-:W-:Y:S01]  /*9330*/  SHF.R.U32.HI R4, RZ, UR7, R5 ;  /* 0x00000007ff047c19 */ /* 0x000fe20008011605 */
[----:B------:R-:W3:Y:S01]  /*9340*/  LDC R25, c[0x0][0x144] ;  /* 0x00005100ff197b82 */ /* 0x000ee20000000800 */
[----:B------:R-:W-:Y:S01]  /*9350*/  IADD3 R7, P1, RZ, -R8, RZ ;  /* 0x80000008ff077210 */ /* 0x000fe20007f3e0ff */
[----:B------:R-:W-:Y:S01]  /*9360*/  ULDC.64 UR8, c[0x0][0x8e8] ;  /* 0x00023a0000087ab9 */ /* 0x000fe20000000a00 */
[----:B-1----:R-:W-:Y:S01]  /*9370*/  I2FP.F32.U32 R9, R14 ;  /* 0x0000000e00097245 */ /* 0x002fe20000201000 */
[----:B------:R-:W-:Y:S01]  /*9380*/  ULDC UR6, c[0x0][0x8b0] ;  /* 0x00022c0000067ab9 */ /* 0x000fe20000000800 */
[----:B------:R-:W-:Y:S02]  /*9390*/  IADD3.X R4, RZ, ~R4, RZ, P1, !PT ;  /* 0x80000004ff047210 */ /* 0x000fe40000ffe4ff */
[----:B------:R-:W-:Y:S01]  /*93a0*/  ISETP.NE.U32.AND P1, PT, RZ, UR8, PT ;  /* 0x00000008ff007c0c */ /* 0x000fe2000bf25070 */
[----:B------:R-:W1:Y:S02]  /*93b0*/  LDC R20, c[0x0][0x148] ;  /* 0x00005200ff147b82 */ /* 0x000e640000000800 */
[----:B------:R-:W-:Y:S01]  /*93c0*/  IMAD R6, R4, UR4, RZ ;  /* 0x0000000404067c24 */ /* 0x000fe2000f8e02ff */
[----:B------:R-:W-:Y:S01]  /*93d0*/  ISETP.NE.AND.EX P1, PT, RZ, UR9, PT, P1 ;  /* 0x00000009ff007c0c */ /* 0x000fe2000bf25310 */
[----:B------:R-:W-:Y:S01]  /*93e0*/  IMAD.WIDE.U32 R4, R7, UR4, R16 ;  /* 0x0000000407047c25 */ /* 0x000fe2000f8e0010 */
[----:B------:R-:W-:-:S03]  /*93f0*/  ULDC UR4, c[0x0][0x150] ;  /* 0x0000540000047ab9 */ /* 0x000fc60000000800 */
[----:B------:R-:W-:Y:S02]  /*9400*/  IMAD R7, R7, UR5, R6 ;  /* 0x0000000507077c24 */ /* 0x000fe4000f8e0206 */
[----:B------:R-:W-:Y:S01]  /*9410*/  FMUL R6, R9, UR4 ;  /* 0x0000000409067c20 */ /* 0x000fe20008400000 */
[----:B------:R-:W-:Y:S01]  /*9420*/  ULDC UR4, c[0x0][0x8c0] ;  /* 0x0002300000047ab9 */ /* 0x000fe20000000800 */
[----:B------:R-:W-:Y:S01]  /*9430*/  ULDC UR5, c[0x0][0x154] ;  /* 0x0000550000057ab9 */ /* 0x000fe20000000800 */
[----:B------:R-:W-:-:S03]  /*9440*/  IMAD.IADD R5, R5, 0x1, R7 ;  /* 0x0000000105057824 */ /* 0x000fc600078e0207 */
[----:B------:R-:W4:Y:S02]  /*9450*/  F2I.U32.TRUNC.NTZ R6, R6 ;  /* 0x0000000600067305 */ /* 0x000f24000020f000 */
[----:B------:R-:W-:Y:S02]  /*9460*/  SHF.R.U64 R9, R4, UR4, R5 ;  /* 0x0000000404097c19 */ /* 0x000fe40008001205 */
[----:B--2---:R-:W-:-:S05]  /*9470*/  I2FP.F32.U32 R4, R13 ;  /* 0x0000000d00047245 */ /* 0x004fca0000201000 */
[----:B------:R-:W-:Y:S01]  /*9480*/  FMUL R21, R4, UR5 ;  /* 0x0000000504157c20 */ /* 0x000fe20008400000 */
[----:B------:R-:W-:Y:S01]  /*9490*/  SHF.R.U32.HI R4, RZ, UR4, R5 ;  /* 0x00000004ff047c19 */ /* 0x000fe20008011605 */
[----:B------:R-:W-:-:S03]  /*94a0*/  ULDC UR4, c[0x0][0x900] ;  /* 0x0002400000047ab9 */ /* 0x000fc60000000800 */
[--C-:B------:R-:W-:Y:S01]  /*94b0*/  SHF.R.U64 R19, R9, UR6, R4.reuse ;  /* 0x0000000609137c19 */ /* 0x100fe20008001204 */
[----:B------:R-:W2:Y:S01]  /*94c0*/  F2I.U32.TRUNC.NTZ R21, R21 ;  /* 0x0000001500157305 */ /* 0x000ea2000020f000 */
[----:B------:R-:W-:Y:S02]  /*94d0*/  SHF.R.U32.HI R4, RZ, UR6, R4 ;  /* 0x00000006ff047c19 */ /* 0x000fe40008011604 */
[----:B----4-:R-:W-:Y:S02]  /*94e0*/  IADD3 R6, -R6, RZ, RZ ;  /* 0x000000ff06067210 */ /* 0x010fe40007ffe1ff */
[--C-:B------:R-:W-:Y:S02]  /*94f0*/  SHF.R.U64 R15, R19, UR4, R4.reuse ;  /* 0x00000004130f7c19 */ /* 0x100fe40008001204 */
[----:B------:R-:W-:Y:S01]  /*9500*/  SHF.R.U32.HI R23, RZ, UR4, R4 ;  /* 0x00000004ff177c19 */ /* 0x000fe20008011604 */
[----:B---3--:R-:W-:Y:S02]  /*9510*/  IMAD R14, R25, R6, R14 ;  /* 0x00000006190e7224 */ /* 0x008fe400078e020e */
[----:B------:R-:W-:Y:S01]  /*9520*/  IMAD.MOV.U32 R4, RZ, RZ, R15 ;  /* 0x000000ffff047224 */ /* 0x000fe200078e000f */
[----:B------:R-:W-:Y:S01]  /*9530*/  MOV R5, R23 ;  /* 0x0000001700057202 */ /* 0x000fe20000000f00 */
[----:B------:R-:W-:Y:S06]  /*9540*/  @!P1 BRA `(.L_x_219) ;  /* 0x0000000000289947 */ /* 0x000fec0003800000 */
[----:B------:R-:W-:Y:S02]  /*9550*/  ULDC UR4, c[0x0][0x8f4] ;  /* 0x00023d0000047ab9 */ /* 0x000fe40000000800 */
[----:B------:R-:W-:-:S05]  /*9560*/  IADD3 R5, P1, R15, UR4, RZ ;  /* 0x000000040f057c10 */ /* 0x000fca000ff3e0ff */
[----:B------:R-:W-:-:S04]  /*9570*/  IMAD.X R23, RZ, RZ, R23, P1 ;  /* 0x000000ffff177224 */ /* 0x000fc800008e0617 */
[----:B------:R-:W-:-:S04]  /*9580*/  IMAD.WIDE.U32 R6, R23, UR8, RZ ;  /* 0x0000000817067c25 */ /* 0x000fc8000f8e00ff */
[----:B------:R-:W-:-:S04]  /*9590*/  IMAD.WIDE.U32 R6, P1, R5, UR9, R6 ;  /* 0x0000000905067c25 */ /* 0x000fc8000f820006 */
[----:B------:R-:W-:-:S04]  /*95a0*/  IMAD.WIDE.U32 R4, R5, UR8, RZ ;  /* 0x0000000805047c25 */ /* 0x000fc8000f8e00ff */
[----:B------:R-:W-:Y:S01]  /*95b0*/  IMAD.MOV.U32 R4, RZ, RZ, R7 ;  /* 0x000000ffff047224 */ /* 0x000fe200078e0007 */
[----:B------:R-:W-:Y:S02]  /*95c0*/  IADD3 RZ, P3, R5, R6, RZ ;  /* 0x0000000605ff7210 */ /* 0x000fe40007f7e0ff */
[----:B------:R-:W-:-:S03]  /*95d0*/  IADD3.X R5, RZ, RZ, RZ, P1, !PT ;  /* 0x000000ffff057210 */ /* 0x000fc60000ffe4ff */
[----:B------:R-:W-:-:S08]  /*95e0*/  IMAD.WIDE.U32.X R4, R23, UR9, R4, P3 ;  /* 0x0000000917047c25 */ /* 0x000fd000098e0404 */
.L_x_219:
[----:B------:R-:W-:Y:S01]  /*95f0*/  ISETP.NE.AND P1, PT, R2, 0x1, PT ;  /* 0x000000010200780c */ /* 0x000fe20003f25270 */
[----:B------:R-:W-:Y:S01]  /*9600*/  ULDC UR4, c[0x0][0x8f0] ;  /* 0x00023c0000047ab9 */ /* 0x000fe20000000800 */
[----:B------:R-:W-:Y:S01]  /*9610*/  LOP3.LUT R19, R19, UR16, RZ, 0xc0, !PT ;  /* 0x0000001013137c12 */ /* 0x000fe2000f8ec0ff */
[----:B------:R-:W-:Y:S01]  /*9620*/  ULDC UR5, c[0x0][0x8b8] ;  /* 0x00022e0000057ab9 */ /* 0x000fe20000000800 */
[----:B------:R-:W-:Y:S01]  /*9630*/  SHF.R.U64 R4, R4, UR4, R5 ;  /* 0x0000000404047c19 */ /* 0x000fe20008001205 */
[----:B------:R-:W-:Y:S01]  /*9640*/  ULDC UR4, c[0x0][0x8e0] ;  /* 0x0002380000047ab9 */ /* 0x000fe20000000800 */
[----:B--2---:R-:W-:Y:S02]  /*9650*/  IADD3 R21, -R21, RZ, RZ ;  /* 0x000000ff15157210 */ /* 0x004fe40007ffe1ff */
[----:B------:R-:W-:Y:S01]  /*9660*/  MOV R5, 0x1 ;  /* 0x0000000100057802 */ /* 0x000fe20000000f00 */
[----:B------:R-:W-:Y:S02]  /*9670*/  IMAD.MOV R6, RZ, RZ, -R4 ;  /* 0x000000ffff067224 */ /* 0x000fe400078e0a04 */
[----:B------:R-:W-:Y:S01]  /*9680*/  IMAD R19, R4, UR17, R19 ;  /* 0x0000001104137c24 */ /* 0x000fe2000f8e0213 */
[----:B------:R-:W-:Y:S01]  /*9690*/  LOP3.LUT R4, R9, UR15, RZ, 0xc0, !PT ;  /* 0x0000000f09047c12 */ /* 0x000fe2000f8ec0ff */
[----:B-1----:R-:W-:-:S02]  /*96a0*/  @P1 IMAD R14, R20, R21, R13 ;  /* 0x00000015140e1224 */ /* 0x002fc400078e020d */
[----:B------:R-:W-:Y:S01]  /*96b0*/  IMAD R15, R6, UR4, R15 ;  /* 0x00000004060f7c24 */ /* 0x000fe2000f8e020f */
[----:B------:R-:W-:Y:S01]  /*96c0*/  ULDC UR4, c[0x0][0x8a8] ;  /* 0x00022a0000047ab9 */ /* 0x000fe20000000800 */
[----:B------:R-:W-:Y:S02]  /*96d0*/  IMAD R14, R19, UR5, R14 ;  /* 0x00000005130e7c24 */ /* 0x000fe4000f8e020e */
[--C-:B------:R-:W-:Y:S01]  /*96e0*/  IMAD R15, R15, UR4, R4.reuse ;  /* 0x000000040f0f7c24 */ /* 0x100fe2000f8e0204 */
[----:B------:R-:W-:Y:S01]  /*96f0*/  PRMT R4, R5, 0x7610, R4 ;  /* 0x0000761005047816 */ /* 0x000fe20000000004 */
[----:B------:R-:W-:-:S03]  /*9700*/  IMAD.MOV.U32 R13, RZ, RZ, R8 ;  /* 0x000000ffff0d7224 */ /* 0x000fc600078e0008 */
[----:B------:R-:W-:Y:S02]  /*9710*/  SEL R6, R15, R14, !P1 ;  /* 0x0000000e0f067207 */ /* 0x000fe40004800000 */
[----:B------:R-:W-:-:S07]  /*9720*/  SEL R7, R14, R15, !P1 ;  /* 0x0000000f0e077207 */ /* 0x000fce0004800000 */
.L_x_217:
[----:B------:R-:W-:Y:S05]  /*9730*/  BSYNC B1 ;  /* 0x0000000000017941 */ /* 0x000fea0003800000 */
.L_x_216:
[----:B------:R-:W-:-:S13]  /*9740*/  LOP3.LUT P1, RZ, R4, 0xff, RZ, 0xc0, !PT ;  /* 0x000000ff04ff7812 */ /* 0x000fda000782c0ff */
[----:B------:R-:W-:Y:S05]  /*9750*/  @P1 BRA `(.L_x_220) ;  /* 0xfffffff400401947 */ /* 0x000fea000383ffff */
[----:B------:R-:W-:Y:S05]  /*9760*/  BSYNC B0 ;  /* 0x0000000000007941 */ /* 0x000fea0003800000 */
.L_x_208:
[----:B------:R-:W-:-:S03]  /*9770*/  UMOV UR4, 0xffffffff ;  /* 0xffffffff00047882 */ /* 0x000fc60000000000 */
[----:B------:R-:W-:Y:S05]  /*9780*/  BRA.DIV UR4, `(.L_x_221) ;  /* 0x0000000a04cc7947 */ /* 0x000fea000b800000 */
[----:B------:R-:W-:-:S13]  /*9790*/  ELECT P6, URZ, PT ;  /* 0x00000000003f782f */ /* 0x000fda00038c0000 */
.L_x_252:
[----:B------:R-:W-:Y:S05]  /*97a0*/  @!P6 BRA `(.L_x_9) ;  /* 0x0000000000a4e947 */ /* 0x000fea0003800000 */
[----:B------:R-:W-:-:S04]  /*97b0*/  LOP3.LUT R22, R22, 0x2, RZ, 0xfc, !PT ;  /* 0x0000000216167812 */ /* 0x000fc800078efcff */
[----:B------:R-:W-:-:S13]  /*97c0*/  ISETP.NE.AND P0, PT, R22, 0x3, PT ;  /* 0x000000031600780c */ /* 0x000fda0003f05270 */
[----:B------:R-:W-:Y:S05]  /*97d0*/  @!P0 BRA `(.L_x_222) ;  /* 0x0000000000048947 */ /* 0x000fea0003800000 */
[----:B------:R-:W-:Y:S01]  /*97e0*/  BPT.TRAP 0x1 ;  /* 0x000000040000795c */ /* 0x000fe20000300000 */
.L_x_222:
[----:B------:R-:W1:Y:S01]  /*97f0*/  S2R R5, SR_CgaCtaId ;  /* 0x0000000000057919 */ /* 0x000e620000008800 */
[----:B------:R-:W-:Y:S02]  /*9800*/  MOV R2, 0x400 ;  /* 0x0000040000027802 */ /* 0x000fe40000000f00 */
[----:B------:R-:W-:Y:S02]  /*9810*/  SHF.L.U32 R4, R3, 0x1f, RZ ;  /* 0x0000001f03047819 */ /* 0x000fe400000006ff */
[----:B-1----:R-:W-:-:S04]  /*9820*/  LEA R5, R5, R2, 0x18 ;  /* 0x0000000205057211 */ /* 0x002fc800078ec0ff */
[----:B------:R-:W-:-:S05]  /*9830*/  IADD3 R5, R5, 0x20, RZ ;  /* 0x0000002005057810 */ /* 0x000fca0007ffe0ff */
[C---:B------:R-:W-:Y:S01]  /*9840*/  IMAD R7, R0.reuse, 0x8, R5 ;  /* 0x0000000800077824 */ /* 0x040fe200078e0205 */
[----:B------:R-:W-:-:S03]  /*9850*/  IADD3 R0, R0, 0x1, RZ ;  /* 0x0000000100007810 */ /* 0x000fc60007ffe0ff */
[----:B------:R-:W1:Y:S01]  /*9860*/  SYNCS.PHASECHK.TRANS64.TRYWAIT P0, [R7+URZ], R4 ;  /* 0x00000004070075a7 */ /* 0x000e62000800017f */
[----:B------:R-:W-:-:S04]  /*9870*/  ISETP.NE.AND P1, PT, R0, 0x4, PT ;  /* 0x000000040000780c */ /* 0x000fc80003f25270 */
[----:B------:R-:W-:Y:S02]  /*9880*/  SEL R2, RZ, 0x1, P1 ;  /* 0x00000001ff027807 */ /* 0x000fe40000800000 */
[----:B------:R-:W-:Y:S02]  /*9890*/  SEL R0, R0, RZ, P1 ;  /* 0x000000ff00007207 */ /* 0x000fe40000800000 */
[----:B------:R-:W-:-:S03]  /*98a0*/  LOP3.LUT R9, R3, R2, RZ, 0x3c, !PT ;  /* 0x0000000203097212 */ /* 0x000fc600078e3cff */
[----:B------:R-:W-:Y:S01]  /*98b0*/  IMAD R6, R0, 0x8, R5 ;  /* 0x0000000800067824 */ /* 0x000fe200078e0205 */
[----:B------:R-:W-:Y:S01]  /*98c0*/  SHF.L.U32 R3, R9, 0x1f, RZ ;  /* 0x0000001f09037819 */ /* 0x000fe200000006ff */
[----:B-1----:R-:W-:Y:S06]  /*98d0*/  @!P0 BRA `(.L_x_223) ;  /* 0x0000000800988947 */ /* 0x002fec0003800000 */
.L_x_253:
[----:B------:R-:W2:Y:S01]  /*98e0*/  SYNCS.PHASECHK.TRANS64.TRYWAIT P0, [R6+URZ], R3 ;  /* 0x00000003060075a7 */ /* 0x000ea2000800017f */
[----:B------:R-:W-:-:S04]  /*98f0*/  IADD3 R0, R0, 0x1, RZ ;  /* 0x0000000100007810 */ /* 0x000fc80007ffe0ff */
[----:B------:R-:W-:-:S04]  /*9900*/  ISETP.NE.AND P1, PT, R0, 0x4, PT ;  /* 0x000000040000780c */ /* 0x000fc80003f25270 */
[----:B------:R-:W-:Y:S02]  /*9910*/  SEL R2, RZ, 0x1, P1 ;  /* 0x00000001ff027807 */ /* 0x000fe40000800000 */
[----:B------:R-:W-:Y:S02]  /*9920*/  SEL R0, R0, RZ, P1 ;  /* 0x000000ff00007207 */ /* 0x000fe40000800000 */
[----:B------:R-:W-:-:S03]  /*9930*/  LOP3.LUT R9, R9, R2, RZ, 0x3c, !PT ;  /* 0x0000000209097212 */ /* 0x000fc600078e3cff */
[----:B-1----:R-:W-:Y:S01]  /*9940*/  IMAD R7, R0, 0x8, R5 ;  /* 0x0000000800077824 */ /* 0x002fe200078e0205 */
[----:B------:R-:W-:Y:S01]  /*9950*/  SHF.L.U32 R4, R9, 0x1f, RZ ;  /* 0x0000001f09047819 */ /* 0x000fe200000006ff */
[----:B--2---:R-:W-:Y:S06]  /*9960*/  @!P0 BRA `(.L_x_224) ;  /* 0x0000000800888947 */ /* 0x004fec0003800000 */
.L_x_254:
[----:B------:R-:W2:Y:S01]  /*9970*/  SYNCS.PHASECHK.TRANS64.TRYWAIT P0, [R7+URZ], R4 ;  /* 0x00000004070075a7 */ /* 0x000ea2000800017f */
[----:B------:R-:W-:-:S04]  /*9980*/  IADD3 R0, R0, 0x1, RZ ;  /* 0x0000000100007810 */ /* 0x000fc80007ffe0ff */
[----:B------:R-:W-:-:S04]  /*9990*/  ISETP.NE.AND P1, PT, R0, 0x4, PT ;  /* 0x000000040000780c */ /* 0x000fc80003f25270 */
[----:B------:R-:W-:Y:S02]  /*99a0*/  SEL R2, RZ, 0x1, P1 ;  /* 0x00000001ff027807 */ /* 0x000fe40000800000 */
[----:B------:R-:W-:Y:S02]  /*99b0*/  SEL R0, R0, RZ, P1 ;  /* 0x000000ff00007207 */ /* 0x000fe40000800000 */
[----:B------:R-:W-:Y:S01]  /*99c0*/  LOP3.LUT R2, R9, R2, RZ, 0x3c, !PT ;  /* 0x0000000209027212 */ /* 0x000fe200078e3cff */
[----:B--2---:R-:W-:Y:S06]  /*99d0*/  @!P0 BRA `(.L_x_225) ;  /* 0x0000000800808947 */ /* 0x004fec0003800000 */
.L_x_255:
[----:B------:R-:W-:Y:S01]  /*99e0*/  IMAD R5, R0, 0x8, R5 ;  /* 0x0000000800057824 */ /* 0x000fe200078e0205 */
[----:B------:R-:W-:-:S07]  /*99f0*/  SHF.L.U32 R0, R2, 0x1f, RZ ;  /* 0x0000001f02007819 */ /* 0x000fce00000006ff */
.L_x_226:
[----:B---3--:R3:W4:Y:S02]  /*9a00*/  SYNCS.PHASECHK.TRANS64.TRYWAIT P0, [R5+URZ], R0 ;  /* 0x00000000050075a7 */ /* 0x008724000800017f */
[----:B----4-:R-:W-:Y:S05]  /*9a10*/  @!P0 NANOSLEEP.SYNCS 0x989680 ;  /* 0x009896800000895d */ /* 0x010fea0003900000 */
[----:B------:R-:W4:Y:S02]  /*9a20*/  @!P0 SYNCS.PHASECHK.TRANS64 P0, [R5+URZ], R0 ;  /* 0x00000000050085a7 */ /* 0x000f24000800007f */
[----:B----4-:R-:W-:Y:S05]  /*9a30*/  @!P0 BRA `(.L_x_226) ;  /* 0xfffffffc00f08947 */ /* 0x010fea000383ffff */
.L_x_9:
[----:B------:R-:W-:Y:S05]  /*9a40*/  BSYNC B6 ;  /* 0x0000000000067941 */ /* 0x000fea0003800000 */
.L_x_7:
[----:B------:R-:W-:Y:S05]  /*9a50*/  EXIT ;  /* 0x000000000000794d */ /* 0x000fea0003800000 */
.L_x_22:
[----:B----4-:R4:W1:Y:S02]  /*9a60*/  SYNCS.PHASECHK.TRANS64.TRYWAIT P1, [R3+URZ], R0 ;  /* 0x00000000030075a7 */ /* 0x010864000802017f */
[----:B-1----:R-:W-:Y:S05]  /*9a70*/  @!P1 NANOSLEEP.SYNCS 0x989680 ;  /* 0x009896800000995d */ /* 0x002fea0003900000 */
[----:B------:R-:W1:Y:S02]  /*9a80*/  @!P1 SYNCS.PHASECHK.TRANS64 P1, [R3+URZ], R0 ;  /* 0x00000000030095a7 */ /* 0x000e64000802007f */
[----:B-1----:R-:W-:Y:S05]  /*9a90*/  @!P1 BRA `(.L_x_22) ;  /* 0xfffffffc00f09947 */ /* 0x002fea000383ffff */
[----:B------:R-:W-:Y:S05]  /*9aa0*/  BRA `(.L_x_21) ;  /* 0xffffff7c00207947 */ /* 0x000fea000383ffff */
.L_x_27:
[----:B---3--:R-:W-:-:S04]  /*9ab0*/  MOV R4, UR4 ;  /* 0x0000000400047c02 */ /* 0x008fc80008000f00 */
[----:B------:R3:W4:Y:S03]  /*9ac0*/  SYNCS.PHASECHK.TRANS64.TRYWAIT P1, [R4+URZ], R3 ;  /* 0x00000003040075a7 */ /* 0x000726000802017f */
[----:B----4-:R-:W-:Y:S05]  /*9ad0*/  @!P1 NANOSLEEP.SYNCS 0x989680 ;  /* 0x009896800000995d */ /* 0x010fea0003900000 */
[----:B------:R-:W4:Y:S02]  /*9ae0*/  @!P1 SYNCS.PHASECHK.TRANS64 P1, [R4+URZ], R3 ;  /* 0x00000003040095a7 */ /* 0x000f24000802007f */
[----:B----4-:R-:W-:Y:S05]  /*9af0*/  @!P1 BRA `(.L_x_27) ;  /* 0xfffffffc00ec9947 */ /* 0x010fea000383ffff */
[----:B------:R-:W-:Y:S05]  /*9b00*/  BRA `(.L_x_26) ;  /* 0xffffff8000447947 */ /* 0x000fea000383ffff */
.L_x_49:
[----:B-1----:R-:W-:-:S04]  /*9b10*/  IMAD.U32 R5, RZ, RZ, UR53 ;  /* 0x00000035ff057e24 */ /* 0x002fc8000f8e00ff */
[----:B------:R1:W2:Y:S03]  /*9b20*/  SYNCS.PHASECHK.TRANS64.TRYWAIT P3, [R5+URZ+0x40], R4 ;  /* 0x00004004050075a7 */ /* 0x0002a6000806017f */
[----:B--2---:R-:W-:Y:S05]  /*9b30*/  @!P3 NANOSLEEP.SYNCS 0x989680 ;  /* 0x009896800000b95d */ /* 0x004fea0003900000 */
[----:B------:R-:W2:Y:S02]  /*9b40*/  @!P3 SYNCS.PHASECHK.TRANS64 P3, [R5+URZ+0x40], R4 ;  /* 0x000040040500b5a7 */ /* 0x000ea4000806007f */
[----:B--2---:R-:W-:Y:S05]  /*9b50*/  @!P3 BRA `(.L_x_49) ;  /* 0xfffffffc00ecb947 */ /* 0x004fea000383ffff */
[----:B------:R-:W-:Y:S05]  /*9b60*/  BRA `(.L_x_227) ;  /* 0xffffff8c00647947 */ /* 0x000fea000383ffff */
.L_x_60:
[----:B-1----:R1:W2:Y:S02]  /*9b70*/  SYNCS.PHASECHK.TRANS64.TRYWAIT P4, [R14+URZ+0x40], R15 ;  /* 0x0000400f0e0075a7 */ /* 0x0022a4000808017f */
[----:B--2---:R-:W-:Y:S05]  /*9b80*/  @!P4 NANOSLEEP.SYNCS 0x989680 ;  /* 0x009896800000c95d */ /* 0x004fea0003900000 */
[----:B------:R-:W2:Y:S02]  /*9b90*/  @!P4 SYNCS.PHASECHK.TRANS64 P4, [R14+URZ+0x40], R15 ;  /* 0x0000400f0e00c5a7 */ /* 0x000ea4000808007f */
[----:B--2---:R-:W-:Y:S05]  /*9ba0*/  @!P4 BRA `(.L_x_60) ;  /* 0xfffffffc00f0c947 */ /* 0x004fea000383ffff */
[----:B------:R-:W-:Y:S05]  /*9bb0*/  BRA `(.L_x_228) ;  /* 0xffffff94008c7947 */ /* 0x000fea000383ffff */
.L_x_70:
[----:B-1----:R1:W2:Y:S02]  /*9bc0*/  SYNCS.PHASECHK.TRANS64.TRYWAIT P4, [R12+URZ+0x40], R13 ;  /* 0x0000400d0c0075a7 */ /* 0x0022a4000808017f */
[----:B--2---:R-:W-:Y:S05]  /*9bd0*/  @!P4 NANOSLEEP.SYNCS 0x989680 ;  /* 0x009896800000c95d */ /* 0x004fea0003900000 */
[----:B------:R-:W2:Y:S02]  /*9be0*/  @!P4 SYNCS.PHASECHK.TRANS64 P4, [R12+URZ+0x40], R13 ;  /* 0x0000400d0c00c5a7 */ /* 0x000ea4000808007f */
[----:B--2---:R-:W-:Y:S05]  /*9bf0*/  @!P4 BRA `(.L_x_70) ;  /* 0xfffffffc00f0c947 */ /* 0x004fea000383ffff */
[----:B------:R-:W-:Y:S05]  /*9c00*/  BRA `(.L_x_229) ;  /* 0xffffff9c003c7947 */ /* 0x000fea000383ffff */
.L_x_80:
[----:B-1----:R1:W2:Y:S02]  /*9c10*/  SYNCS.PHASECHK.TRANS64.TRYWAIT P4, [R13+URZ+0x40], R12 ;  /* 0x0000400c0d0075a7 */ /* 0x0022a4000808017f */
[----:B--2---:R-:W-:Y:S05]  /*9c20*/  @!P4 NANOSLEEP.SYNCS 0x989680 ;  /* 0x009896800000c95d */ /* 0x004fea0003900000 */
[----:B------:R-:W2:Y:S02]  /*9c30*/  @!P4 SYNCS.PHASECHK.TRANS64 P4, [R13+URZ+0x40], R12 ;  /* 0x0000400c0d00c5a7 */ /* 0x000ea4000808007f */
[----:B--2---:R-:W-:Y:S05]  /*9c40*/  @!P4 BRA `(.L_x_80) ;  /* 0xfffffffc00f0c947 */ /* 0x004fea000383ffff */
[----:B------:R-:W-:Y:S05]  /*9c50*/  BRA `(.L_x_230) ;  /* 0xffffffa000f47947 */ /* 0x000fea000383ffff */
.L_x_90:
[----:B-1----:R1:W2:Y:S02]  /*9c60*/  SYNCS.PHASECHK.TRANS64.TRYWAIT P4, [R13+URZ+0x40], R14 ;  /* 0x0000400e0d0075a7 */ /* 0x0022a4000808017f */
[----:B--2---:R-:W-:Y:S05]  /*9c70*/  @!P4 NANOSLEEP.SYNCS 0x989680 ;  /* 0x009896800000c95d */ /* 0x004fea0003900000 */
[----:B------:R-:W2:Y:S02]  /*9c80*/  @!P4 SYNCS.PHASECHK.TRANS64 P4, [R13+URZ+0x40], R14 ;  /* 0x0000400e0d00c5a7 */ /* 0x000ea4000808007f */
[----:B--2---:R-:W-:Y:S05]  /*9c90*/  @!P4 BRA `(.L_x_90) ;  /* 0xfffffffc00f0c947 */ /* 0x004fea000383ffff */
[----:B------:R-:W-:Y:S05]  /*9ca0*/  BRA `(.L_x_231) ;  /* 0xffffffa800b07947 */ /* 0x000fea000383ffff */
.L_x_100:
[----:B-1----:R1:W2:Y:S02]  /*9cb0*/  SYNCS.PHASECHK.TRANS64.TRYWAIT P4, [R13+URZ+0x40], R14 ;  /* 0x0000400e0d0075a7 */ /* 0x0022a4000808017f */
[----:B--2---:R-:W-:Y:S05]  /*9cc0*/  @!P4 NANOSLEEP.SYNCS 0x989680 ;  /* 0x009896800000c95d */ /* 0x004fea0003900000 */
[----:B------:R-:W2:Y:S02]  /*9cd0*/  @!P4 SYNCS.PHASECHK.TRANS64 P4, [R13+URZ+0x40], R14 ;  /* 0x0000400e0d00c5a7 */ /* 0x000ea4000808007f */
[----:B--2---:R-:W-:Y:S05]  /*9ce0*/  @!P4 BRA `(.L_x_100) ;  /* 0xfffffffc00f0c947 */ /* 0x004fea000383ffff */
[----:B------:R-:W-:Y:S05]  /*9cf0*/  BRA `(.L_x_232) ;  /* 0xffffffb000647947 */ /* 0x000fea000383ffff */
.L_x_110:
[----:B-1----:R1:W2:Y:S02]  /*9d00*/  SYNCS.PHASECHK.TRANS64.TRYWAIT P4, [R13+URZ+0x40], R14 ;  /* 0x0000400e0d0075a7 */ /* 0x0022a4000808017f */
[----:B--2---:R-:W-:Y:S05]  /*9d10*/  @!P4 NANOSLEEP.SYNCS 0x989680 ;  /* 0x009896800000c95d */ /* 0x004fea0003900000 */
[----:B------:R-:W2:Y:S02]  /*9d20*/  @!P4 SYNCS.PHASECHK.TRANS64 P4, [R13+URZ+0x40], R14 ;  /* 0x0000400e0d00c5a7 */ /* 0x000ea4000808007f */
[----:B--2---:R-:W-:Y:S05]  /*9d30*/  @!P4 BRA `(.L_x_110) ;  /* 0xfffffffc00f0c947 */ /* 0x004fea000383ffff */
[----:B------:R-:W-:Y:S05]  /*9d40*/  BRA `(.L_x_233) ;  /* 0xffffffb800187947 */ /* 0x000fea000383ffff */
.L_x_120:
[----:B--2---:R2:W3:Y:S02]  /*9d50*/  SYNCS.PHASECHK.TRANS64.TRYWAIT P4, [R14+URZ+0x40], R25 ;  /* 0x000040190e0075a7 */ /* 0x0044e4000808017f */
[----:B---3--:R-:W-:Y:S05]  /*9d60*/  @!P4 NANOSLEEP.SYNCS 0x989680 ;  /* 0x009896800000c95d */ /* 0x008fea0003900000 */
[----:B------:R-:W3:Y:S02]  /*9d70*/  @!P4 SYNCS.PHASECHK.TRANS64 P4, [R14+URZ+0x40], R25 ;  /* 0x000040190e00c5a7 */ /* 0x000ee4000808007f */
[----:B---3--:R-:W-:Y:S05]  /*9d80*/  @!P4 BRA `(.L_x_120) ;  /* 0xfffffffc00f0c947 */ /* 0x008fea000383ffff */
[----:B------:R-:W-:Y:S05]  /*9d90*/  BRA `(.L_x_234) ;  /* 0xffffffbc00cc7947 */ /* 0x000fea000383ffff */
.L_x_140:
[----:B-1----:R-:W-:-:S04]  /*9da0*/  MOV R3, UR4 ;  /* 0x0000000400037c02 */ /* 0x002fc80008000f00 */
[----:B------:R1:W2:Y:S03]  /*9db0*/  SYNCS.PHASECHK.TRANS64.TRYWAIT P0, [R3+URZ+0x88], R0 ;  /* 0x00008800030075a7 */ /* 0x0002a6000800017f */
[----:B--2---:R-:W-:Y:S05]  /*9dc0*/  @!P0 NANOSLEEP.SYNCS 0x989680 ;  /* 0x009896800000895d */ /* 0x004fea0003900000 */
[----:B------:R-:W2:Y:S02]  /*9dd0*/  @!P0 SYNCS.PHASECHK.TRANS64 P0, [R3+URZ+0x88], R0 ;  /* 0x00008800030085a7 */ /* 0x000ea4000800007f */
[----:B--2---:R-:W-:Y:S05]  /*9de0*/  @!P0 BRA `(.L_x_140) ;  /* 0xfffffffc00ec8947 */ /* 0x004fea000383ffff */
[----:B------:R-:W-:Y:S05]  /*9df0*/  BRA `(.L_x_139) ;  /* 0xffffffd400507947 */ /* 0x000fea000383ffff */
.L_x_149:
[----:B-1----:R-:W-:-:S04]  /*9e00*/  IMAD.U32 R5, RZ, RZ, UR13 ;  /* 0x0000000dff057e24 */ /* 0x002fc8000f8e00ff */
[----:B------:R1:W2:Y:S03]  /*9e10*/  SYNCS.PHASECHK.TRANS64.TRYWAIT P1, [R5+URZ+0x60], R4 ;  /* 0x00006004050075a7 */ /* 0x0002a6000802017f */
[----:B--2---:R-:W-:Y:S05]  /*9e20*/  @!P1 NANOSLEEP.SYNCS 0x989680 ;  /* 0x009896800000995d */ /* 0x004fea0003900000 */
[----:B------:R-:W2:Y:S02]  /*9e30*/  @!P1 SYNCS.PHASECHK.TRANS64 P1, [R5+URZ+0x60], R4 ;  /* 0x00006004050095a7 */ /* 0x000ea4000802007f */
[----:B--2---:R-:W-:Y:S05]  /*9e40*/  @!P1 BRA `(.L_x_149) ;  /* 0xfffffffc00ec9947 */ /* 0x004fea000383ffff */
[----:B------:R-:W-:Y:S05]  /*9e50*/  BRA `(.L_x_235) ;  /* 0xffffffd800347947 */ /* 0x000fea000383ffff */
.L_x_155:
[----:B-12---:R-:W-:-:S04]  /*9e60*/  MOV R5, UR13 ;  /* 0x0000000d00057c02 */ /* 0x006fc80008000f00 */
[----:B------:R1:W2:Y:S03]  /*9e70*/  SYNCS.PHASECHK.TRANS64.TRYWAIT P1, [R5+URZ+0x68], R4 ;  /* 0x00006804050075a7 */ /* 0x0002a6000802017f */
[----:B--2---:R-:W-:Y:S05]  /*9e80*/  @!P1 NANOSLEEP.SYNCS 0x989680 ;  /* 0x009896800000995d */ /* 0x004fea0003900000 */
[----:B------:R-:W2:Y:S02]  /*9e90*/  @!P1 SYNCS.PHASECHK.TRANS64 P1, [R5+URZ+0x68], R4 ;  /* 0x00006804050095a7 */ /* 0x000ea4000802007f */
[----:B--2---:R-:W-:Y:S05]  /*9ea0*/  @!P1 BRA `(.L_x_155) ;  /* 0xfffffffc00ec9947 */ /* 0x004fea000383ffff */
[----:B------:R-:W-:Y:S05]  /*9eb0*/  BRA `(.L_x_236) ;  /* 0xffffffd8007c7947 */ /* 0x000fea000383ffff */
.L_x_161:
[----:B-123--:R-:W-:-:S04]  /*9ec0*/  IMAD.U32 R5, RZ, RZ, UR13 ;  /* 0x0000000dff057e24 */ /* 0x00efc8000f8e00ff */
[----:B------:R1:W2:Y:S03]  /*9ed0*/  SYNCS.PHASECHK.TRANS64.TRYWAIT P1, [R5+URZ+0x70], R4 ;  /* 0x00007004050075a7 */ /* 0x0002a6000802017f */
[----:B--2---:R-:W-:Y:S05]  /*9ee0*/  @!P1 NANOSLEEP.SYNCS 0x989680 ;  /* 0x009896800000995d */ /* 0x004fea0003900000 */
[----:B------:R-:W2:Y:S02]  /*9ef0*/  @!P1 SYNCS.PHASECHK.TRANS64 P1, [R5+URZ+0x70], R4 ;  /* 0x00007004050095a7 */ /* 0x000ea4000802007f */
[----:B--2---:R-:W-:Y:S05]  /*9f00*/  @!P1 BRA `(.L_x_161) ;  /* 0xfffffffc00ec9947 */ /* 0x004fea000383ffff */
[----:B------:R-:W-:Y:S05]  /*9f10*/  BRA `(.L_x_237) ;  /* 0xffffffd800d07947 */ /* 0x000fea000383ffff */
.L_x_167:
[----:B-1234-:R-:W-:-:S04]  /*9f20*/  MOV R5, UR13 ;  /* 0x0000000d00057c02 */ /* 0x01efc80008000f00 */
[----:B------:R1:W2:Y:S03]  /*9f30*/  SYNCS.PHASECHK.TRANS64.TRYWAIT P1, [R5+URZ+0x78], R4 ;  /* 0x00007804050075a7 */ /* 0x0002a6000802017f */
[----:B--2---:R-:W-:Y:S05]  /*9f40*/  @!P1 NANOSLEEP.SYNCS 0x989680 ;  /* 0x009896800000995d */ /* 0x004fea0003900000 */
[----:B------:R-:W2:Y:S02]  /*9f50*/  @!P1 SYNCS.PHASECHK.TRANS64 P1, [R5+URZ+0x78], R4 ;  /* 0x00007804050095a7 */ /* 0x000ea4000802007f */
[----:B--2---:R-:W-:Y:S05]  /*9f60*/  @!P1 BRA `(.L_x_167) ;  /* 0xfffffffc00ec9947 */ /* 0x004fea000383ffff */
[----:B------:R-:W-:Y:S05]  /*9f70*/  BRA `(.L_x_238) ;  /* 0xffffffdc001c7947 */ /* 0x000fea000383ffff */
.L_x_173:
[----:B-1234-:R-:W-:-:S04]  /*9f80*/  IMAD.U32 R5, RZ, RZ, UR13 ;  /* 0x0000000dff057e24 */ /* 0x01efc8000f8e00ff */
[----:B------:R1:W2:Y:S03]  /*9f90*/  SYNCS.PHASECHK.TRANS64.TRYWAIT P1, [R5+URZ+0x60], R4 ;  /* 0x00006004050075a7 */ /* 0x0002a6000802017f */
[----:B--2---:R-:W-:Y:S05]  /*9fa0*/  @!P1 NANOSLEEP.SYNCS 0x989680 ;  /* 0x009896800000995d */ /* 0x004fea0003900000 */
[----:B------:R-:W2:Y:S02]  /*9fb0*/  @!P1 SYNCS.PHASECHK.TRANS64 P1, [R5+URZ+0x60], R4 ;  /* 0x00006004050095a7 */ /* 0x000ea4000802007f */
[----:B--2---:R-:W-:Y:S05]  /*9fc0*/  @!P1 BRA `(.L_x_173) ;  /* 0xfffffffc00ec9947 */ /* 0x004fea000383ffff */
[----:B------:R-:W-:Y:S05]  /*9fd0*/  BRA `(.L_x_239) ;  /* 0xffffffdc00707947 */ /* 0x000fea000383ffff */
.L_x_179:
[----:B-1234-:R-:W-:-:S04]  /*9fe0*/  MOV R5, UR13 ;  /* 0x0000000d00057c02 */ /* 0x01efc80008000f00 */
[----:B------:R1:W2:Y:S03]  /*9ff0*/  SYNCS.PHASECHK.TRANS64.TRYWAIT P1, [R5+URZ+0x68], R4 ;  /* 0x00006804050075a7 */ /* 0x0002a6000802017f */
[----:B--2---:R-:W-:Y:S05]  /*a000*/  @!P1 NANOSLEEP.SYNCS 0x989680 ;  /* 0x009896800000995d */ /* 0x004fea0003900000 */
[----:B------:R-:W2:Y:S02]  /*a010*/  @!P1 SYNCS.PHASECHK.TRANS64 P1, [R5+URZ+0x68], R4 ;  /* 0x00006804050095a7 */ /* 0x000ea4000802007f */
[----:B--2---:R-:W-:Y:S05]  /*a020*/  @!P1 BRA `(.L_x_179) ;  /* 0xfffffffc00ec9947 */ /* 0x004fea000383ffff */
[----:B------:R-:W-:Y:S05]  /*a030*/  BRA `(.L_x_240) ;  /* 0xffffffdc00b07947 */ /* 0x000fea000383ffff */
.L_x_185:
[----:B-1234-:R-:W-:-:S04]  /*a040*/  IMAD.U32 R5, RZ, RZ, UR13 ;  /* 0x0000000dff057e24 */ /* 0x01efc8000f8e00ff */
[----:B------:R1:W2:Y:S03]  /*a050*/  SYNCS.PHASECHK.TRANS64.TRYWAIT P1, [R5+URZ+0x70], R4 ;  /* 0x00007004050075a7 */ /* 0x0002a6000802017f */
[----:B--2---:R-:W-:Y:S05]  /*a060*/  @!P1 NANOSLEEP.SYNCS 0x989680 ;  /* 0x009896800000995d */ /* 0x004fea0003900000 */
[----:B------:R-:W2:Y:S02]  /*a070*/  @!P1 SYNCS.PHASECHK.TRANS64 P1, [R5+URZ+0x70], R4 ;  /* 0x00007004050095a7 */ /* 0x000ea4000802007f */
[----:B--2---:R-:W-:Y:S05]  /*a080*/  @!P1 BRA `(.L_x_185) ;  /* 0xfffffffc00ec9947 */ /* 0x004fea000383ffff */
[----:B------:R-:W-:Y:S05]  /*a090*/  BRA `(.L_x_241) ;  /* 0xffffffdc00f87947 */ /* 0x000fea000383ffff */
.L_x_191:
[----:B-1234-:R-:W-:-:S04]  /*a0a0*/  MOV R5, UR13 ;  /* 0x0000000d00057c02 */ /* 0x01efc80008000f00 */
[----:B------:R1:W2:Y:S03]  /*a0b0*/  SYNCS.PHASECHK.TRANS64.TRYWAIT P1, [R5+URZ+0x78], R4 ;  /* 0x00007804050075a7 */ /* 0x0002a6000802017f */
[----:B--2---:R-:W-:Y:S05]  /*a0c0*/  @!P1 NANOSLEEP.SYNCS 0x989680 ;  /* 0x009896800000995d */ /* 0x004fea0003900000 */
[----:B------:R-:W2:Y:S02]  /*a0d0*/  @!P1 SYNCS.PHASECHK.TRANS64 P1, [R5+URZ+0x78], R4 ;  /* 0x00007804050095a7 */ /* 0x000ea4000802007f */
[----:B--2---:R-:W-:Y:S05]  /*a0e0*/  @!P1 BRA `(.L_x_191) ;  /* 0xfffffffc00ec9947 */ /* 0x004fea000383ffff */
[----:B------:R-:W-:Y:S05]  /*a0f0*/  BRA `(.L_x_242) ;  /* 0xffffffe000347947 */ /* 0x000fea000383ffff */
.L_x_201:
[----:B------:R1:W1:Y:S02]  /*a100*/  SYNCS.PHASECHK.TRANS64.TRYWAIT P0, [R0+URZ+0x60], R3 ;  /* 0x00006003000075a7 */ /* 0x000264000800017f */
[----:B-1----:R-:W-:Y:S05]  /*a110*/  @!P0 NANOSLEEP.SYNCS 0x989680 ;  /* 0x009896800000895d */ /* 0x002fea0003900000 */
[----:B------:R-:W1:Y:S02]  /*a120*/  @!P0 SYNCS.PHASECHK.TRANS64 P0, [R0+URZ+0x60], R3 ;  /* 0x00006003000085a7 */ /* 0x000e64000800007f */
[----:B-1----:R-:W-:Y:S05]  /*a130*/  @!P0 BRA `(.L_x_201) ;  /* 0xfffffffc00f08947 */ /* 0x002fea000383ffff */
[----:B------:R-:W-:Y:S05]  /*a140*/  BRA `(.L_x_243) ;  /* 0xffffffe800187947 */ /* 0x000fea000383ffff */
.L_x_203:
[----:B------:R1:W1:Y:S02]  /*a150*/  SYNCS.PHASECHK.TRANS64.TRYWAIT P0, [R0+URZ+0x68], R3 ;  /* 0x00006803000075a7 */ /* 0x000264000800017f */
[----:B-1----:R-:W-:Y:S05]  /*a160*/  @!P0 NANOSLEEP.SYNCS 0x989680 ;  /* 0x009896800000895d */ /* 0x002fea0003900000 */
[----:B------:R-:W1:Y:S02]  /*a170*/  @!P0 SYNCS.PHASECHK.TRANS64 P0, [R0+URZ+0x68], R3 ;  /* 0x00006803000085a7 */ /* 0x000e64000800007f */
[----:B-1----:R-:W-:Y:S05]  /*a180*/  @!P0 BRA `(.L_x_203) ;  /* 0xfffffffc00f08947 */ /* 0x002fea000383ffff */
[----:B------:R-:W-:Y:S05]  /*a190*/  BRA `(.L_x_244) ;  /* 0xffffffe800147947 */ /* 0x000fea000383ffff */
.L_x_205:
[----:B------:R1:W1:Y:S02]  /*a1a0*/  SYNCS.PHASECHK.TRANS64.TRYWAIT P0, [R0+URZ+0x70], R3 ;  /* 0x00007003000075a7 */ /* 0x000264000800017f */
[----:B-1----:R-:W-:Y:S05]  /*a1b0*/  @!P0 NANOSLEEP.SYNCS 0x989680 ;  /* 0x009896800000895d */ /* 0x002fea0003900000 */
[----:B------:R-:W1:Y:S02]  /*a1c0*/  @!P0 SYNCS.PHASECHK.TRANS64 P0, [R0+URZ+0x70], R3 ;  /* 0x00007003000085a7 */ /* 0x000e64000800007f */
[----:B-1----:R-:W-:Y:S05]  /*a1d0*/  @!P0 BRA `(.L_x_205) ;  /* 0xfffffffc00f08947 */ /* 0x002fea000383ffff */
[----:B------:R-:W-:Y:S05]  /*a1e0*/  BRA `(.L_x_245) ;  /* 0xffffffe800107947 */ /* 0x000fea000383ffff */
.L_x_209:
[----:B------:R-:W-:Y:S01]  /*a1f0*/  BSSY B1, `(.L_x_246) ;  /* 0x0000006000017945 */ /* 0x000fe20003800000 */
[----:B------:R-:W-:-:S07]  /*a200*/  IMAD.MOV.U32 R15, RZ, RZ, -0x1 ;  /* 0xffffffffff0f7424 */ /* 0x000fce00078e00ff */
[----:B------:R-:W-:Y:S05]  /*a210*/  WARPSYNC.COLLECTIVE R15, `(.L_x_247) ;  /* 0x000000000f0c7348 */ /* 0x000fea0003c00000 */
[----:B------:R-:W-:Y:S02]  /*a220*/  ELECT P6, UR62, PT ;  /* 0x00000000003e782f */ /* 0x000fe400038c0000 */
[----:B------:R-:W-:Y:S01]  /*a230*/  MOV R14, UR62 ;  /* 0x0000003e000e7c02 */ /* 0x000fe20008000f00 */
[----:B------:R-:W-:Y:S10]  /*a240*/  ENDCOLLECTIVE ;  /* 0x000000000000791b */ /* 0x000ff40003800000 */
.L_x_247:
[----:B------:R-:W-:Y:S05]  /*a250*/  BSYNC B1 ;  /* 0x0000000000017941 */ /* 0x000fea0003800000 */
.L_x_246:
[----:B------:R-:W-:Y:S05]  /*a260*/  BRA `(.L_x_248) ;  /* 0xffffffe800887947 */ /* 0x000fea000383ffff */
.L_x_212:
[----:B--2---:R2:W3:Y:S02]  /*a270*/  SYNCS.PHASECHK.TRANS64.TRYWAIT P1, [R20+URZ+0x20], R7 ;  /* 0x00002007140075a7 */ /* 0x0044e4000802017f */
[----:B---3--:R-:W-:Y:S05]  /*a280*/  @!P1 NANOSLEEP.SYNCS 0x989680 ;  /* 0x009896800000995d */ /* 0x008fea0003900000 */
[----:B------:R-:W3:Y:S02]  /*a290*/  @!P1 SYNCS.PHASECHK.TRANS64 P1, [R20+URZ+0x20], R7 ;  /* 0x00002007140095a7 */ /* 0x000ee4000802007f */
[----:B---3--:R-:W-:Y:S05]  /*a2a0*/  @!P1 BRA `(.L_x_212) ;  /* 0xfffffffc00f09947 */ /* 0x008fea000383ffff */
[----:B------:R-:W-:Y:S05]  /*a2b0*/  BRA `(.L_x_249) ;  /* 0xffffffe800bc7947 */ /* 0x000fea000383ffff */
.L_x_221:
[----:B------:R-:W-:Y:S01]  /*a2c0*/  BSSY B0, `(.L_x_250) ;  /* 0x0000006000007945 */ /* 0x000fe20003800000 */
[----:B------:R-:W-:-:S07]  /*a2d0*/  MOV R15, 0xffffffff ;  /* 0xffffffff000f7802 */ /* 0x000fce0000000f00 */
[----:B------:R-:W-:Y:S05]  /*a2e0*/  WARPSYNC.COLLECTIVE R15, `(.L_x_251) ;  /* 0x000000000f0c7348 */ /* 0x000fea0003c00000 */
[----:B------:R-:W-:Y:S02]  /*a2f0*/  ELECT P6, UR62, PT ;  /* 0x00000000003e782f */ /* 0x000fe400038c0000 */
[----:B------:R-:W-:Y:S01]  /*a300*/  MOV R14, UR62 ;  /* 0x0000003e000e7c02 */ /* 0x000fe20008000f00 */
[----:B------:R-:W-:Y:S10]  /*a310*/  ENDCOLLECTIVE ;  /* 0x000000000000791b */ /* 0x000ff40003800000 */
.L_x_251:
[----:B------:R-:W-:Y:S05]  /*a320*/  BSYNC B0 ;  /* 0x0000000000007941 */ /* 0x000fea0003800000 */
.L_x_250:
[----:B------:R-:W-:Y:S05]  /*a330*/  BRA `(.L_x_252) ;  /* 0xfffffff400187947 */ /* 0x000fea000383ffff */
.L_x_223:
[----:B-1----:R1:W2:Y:S02]  /*a340*/  SYNCS.PHASECHK.TRANS64.TRYWAIT P0, [R7+URZ], R4 ;  /* 0x00000004070075a7 */ /* 0x0022a4000800017f */
[----:B--2---:R-:W-:Y:S05]  /*a350*/  @!P0 NANOSLEEP.SYNCS 0x989680 ;  /* 0x009896800000895d */ /* 0x004fea0003900000 */
[----:B------:R-:W2:Y:S02]  /*a360*/  @!P0 SYNCS.PHASECHK.TRANS64 P0, [R7+URZ], R4 ;  /* 0x00000004070085a7 */ /* 0x000ea4000800007f */
[----:B--2---:R-:W-:Y:S05]  /*a370*/  @!P0 BRA `(.L_x_223) ;  /* 0xfffffffc00f08947 */ /* 0x004fea000383ffff */
[----:B------:R-:W-:Y:S05]  /*a380*/  BRA `(.L_x_253) ;  /* 0xfffffff400547947 */ /* 0x000fea000383ffff */
.L_x_224:
[----:B-1----:R1:W2:Y:S02]  /*a390*/  SYNCS.PHASECHK.TRANS64.TRYWAIT P0, [R6+URZ], R3 ;  /* 0x00000003060075a7 */ /* 0x0022a4000800017f */
[----:B--2---:R-:W-:Y:S05]  /*a3a0*/  @!P0 NANOSLEEP.SYNCS 0x989680 ;  /* 0x009896800000895d */ /* 0x004fea0003900000 */
[----:B------:R-:W2:Y:S02]  /*a3b0*/  @!P0 SYNCS.PHASECHK.TRANS64 P0, [R6+URZ], R3 ;  /* 0x00000003060085a7 */ /* 0x000ea4000800007f */
[----:B--2---:R-:W-:Y:S05]  /*a3c0*/  @!P0 BRA `(.L_x_224) ;  /* 0xfffffffc00f08947 */ /* 0x004fea000383ffff */
[----:B------:R-:W-:Y:S05]  /*a3d0*/  BRA `(.L_x_254) ;  /* 0xfffffff400647947 */ /* 0x000fea000383ffff */
.L_x_225:
[----:B--2---:R2:W3:Y:S02]  /*a3e0*/  SYNCS.PHASECHK.TRANS64.TRYWAIT P0, [R7+URZ], R4 ;  /* 0x00000004070075a7 */ /* 0x0044e4000800017f */
[----:B---3--:R-:W-:Y:S05]  /*a3f0*/  @!P0 NANOSLEEP.SYNCS 0x989680 ;  /* 0x009896800000895d */ /* 0x008fea0003900000 */
[----:B------:R-:W3:Y:S02]  /*a400*/  @!P0 SYNCS.PHASECHK.TRANS64 P0, [R7+URZ], R4 ;  /* 0x00000004070085a7 */ /* 0x000ee4000800007f */
[----:B---3--:R-:W-:Y:S05]  /*a410*/  @!P0 BRA `(.L_x_225) ;  /* 0xfffffffc00f08947 */ /* 0x008fea000383ffff */
[----:B------:R-:W-:Y:S05]  /*a420*/  BRA `(.L_x_255) ;  /* 0xfffffff4006c7947 */ /* 0x000fea000383ffff */
.L_x_256:
[----:B------:R-:W-:-:S00]  /*a430*/  BRA `(.L_x_256) ;  /* 0xfffffffc00fc7947 */ /* 0x000fc0000383ffff */
[----:B------:R-:W-:-:S00]  /*a440*/  NOP ;  /* 0x0000000000007918 */ /* 0x000fc00000000000 */
        /* <DEDUP_REMOVED lines=11> */
.L_x_257:


//--------------------- .nv.global.init           --------------------------
	.section	.nv.global.init,"aw",@progbits
.nv.global.init:
	.type		$str$22,@object
	.size		$str$22,($str$26 - $str$22)
$str$22:
        /*0000*/ 	.byte	0x6b, 0x5f, 0x74, 0x69, 0x6c, 0x65, 0x5f, 0x63, 0x6f, 0x75, 0x6e, 0x74, 0x20, 0x3e, 0x3d, 0x20
        /*0010*/ 	.byte	0x31, 0x00
	.type		$str$26,@object
	.size		$str$26,($str$27 - $str$26)
$str$26:
        /*0012*/ 	.byte	0x28, 0x61, 0x64, 0x64, 0x72, 0x65, 0x73, 0x73, 0x20, 0x26, 0x20, 0x6d, 0x61, 0x73, 0x6b, 0x29
        /*0022*/ 	.byte	0x20, 0x3d, 0x3d, 0x20, 0x30, 0x00
	.type		$str$27,@object
	.size		$str$27,($str$23 - $str$27)
$str$27:
        /*0028*/ 	.byte	0x2f, 0x74, 0x6d, 0x70, 0x2f, 0x63, 0x75, 0x74, 0x6c, 0x61, 0x73, 0x73, 0x5f, 0x73, 0x77, 0x65
        /*0038*/ 	.byte	0x65, 0x70, 0x5f, 0x73, 0x72, 0x63, 0x2f, 0x69, 0x6e, 0x63, 0x6c, 0x75, 0x64, 0x65, 0x2f, 0x63
        /*0048*/ 	.byte	0x75, 0x74, 0x65, 0x2f, 0x70, 0x6f, 0x69, 0x6e, 0x74, 0x65, 0x72, 0x5f, 0x66, 0x6c, 0x61, 0x67
        /*0058*/ 	.byte	0x67, 0x65, 0x64, 0x2e, 0x68, 0x70, 0x70, 0x00
	.type		$str$23,@object
	.size		$str$23,(__unnamed_2 - $str$23)
$str$23:
        /*0060*/ 	.byte	0x2f, 0x74, 0x6d, 0x70, 0x2f, 0x63, 0x75, 0x74, 0x6c, 0x61, 0x73, 0x73, 0x5f, 0x73, 0x77, 0x65
        /*0070*/ 	.byte	0x65, 0x70, 0x5f, 0x73, 0x72, 0x63, 0x2f, 0x69, 0x6e, 0x63, 0x6c, 0x75, 0x64, 0x65, 0x2f, 0x63
        /*0080*/ 	.byte	0x75, 0x74, 0x6c, 0x61, 0x73, 0x73, 0x2f, 0x67, 0x65, 0x6d, 0x6d, 0x2f, 0x63, 0x6f, 0x6c, 0x6c
        /*0090*/ 	.byte	0x65, 0x63, 0x74, 0x69, 0x76, 0x65, 0x2f, 0x73, 0x6d, 0x39, 0x30, 0x5f, 0x6d, 0x6d, 0x61, 0x5f
        /*00a0*/ 	.byte	0x74, 0x6d, 0x61, 0x5f, 0x67, 0x6d, 0x6d, 0x61, 0x5f, 0x73, 0x73, 0x5f, 0x77, 0x61, 0x72, 0x70
        /*00b0*/ 	.byte	0x73, 0x70, 0x65, 0x63, 0x69, 0x61, 0x6c, 0x69, 0x7a, 0x65, 0x64, 0x2e, 0x68, 0x70, 0x70, 0x00
	.type		__unnamed_2,@object
	.size		__unnamed_2,(__unnamed_1 - __unnamed_2)
__unnamed_2:
        /*00c0*/ 	.byte	0x61, 0x75, 0x74, 0x6f, 0x20, 0x63, 0x75, 0x74, 0x65, 0x3a, 0x3a, 0x61, 0x73, 0x5f, 0x70, 0x6f
        /* <DEDUP_REMOVED lines=27> */
        /*0280*/ 	.byte	0x36, 0x3e, 0x3e, 0x3e, 0x3e, 0x3e, 0x5d, 0x00
	.type		__unnamed_1,@object
	.size		__unnamed_1,(.L_0 - __unnamed_1)
__unnamed_1:
        /* <DEDUP_REMOVED lines=180> */
        /*0dc8*/ 	.byte	0x65, 0x3a, 0x3a, 0x69, 0x64, 0x65, 0x6e, 0x74, 0x69, 0x74, 0x79, 0x5d, 0x00
.L_0:


//--------------------- .nv.shared._ZN7cutlass13device_kernelINS_4gemm6kernel13GemmUniversalIN4cute5tupleIJiiiiEEENS1_10collective13CollectiveMmaINS1_34MainloopSm90TmaGmmaWarpSpecializedILi4ENS5_IJNS4_1CILi1EEESB_SB_EEENS1_35KernelTmaWarpSpecializedCooperativeEEENS5_IJNSA_ILi256EEENSA_ILi128EEENSA_ILi64EEEEEENS_6half_tENS5_IJlSB_lEEESJ_SK_NS4_8TiledMMAINS4_8MMA_AtomIJNS4_4SM904GMMA26MMA_64x128x16_F32F16F16_SSILNSO_5MajorE0ELSQ_0ELNSO_7ScaleInE1ELSR_1EEEEEENS4_6LayoutINS5_IJNSA_ILi2EEESB_SB_EEENS5_IJSB_NSA_ILi0EEESX_EEEEENS5_IJNS4_10UnderscoreES10_S10_EEEEENS4_13SM90_TMA_LOADENS4_14ComposedLayoutINS4_7SwizzleILi3ELi4ELi3EEENS4_18smem_ptr_flag_bitsILi16EEENSU_INS5_IJNSA_ILi8EEESH_EEENS5_IJSH_SB_EEEEEEEvNS4_8identityES13_S1D_vS1E_EENS_8epilogue10collective18CollectiveEpilogueINS1G_22Sm90TmaWarpSpecializedILi4ELi2ELi16ELb1ELb0EEEJSI_NS5_IJSG_NSA_ILi32EEEEEESJ_SK_SJ_SK_NS1G_6fusion15FusionCallbacksIS1K_NS1N_17LinearCombinationISJ_fSJ_fLNS_15FloatRoundStyleE2EEESI_S1M_JEEES13_NS14_INS15_ILi2ELi4ELi3EEES18_NSU_INS5_IJS19_S1L_EEENS5_IJS1L_SB_EEEEEEENS4_17SM75_U32x4_LDSM_NENS4_14SM90_TMA_STOREES1X_NS4_17SM90_U32x4_STSM_NENS4_9Copy_AtomIJS20_SJ_EEEvEEEvvEEEEvNT_6ParamsE --------------------------
	.section	.nv.shared._ZN7cutlass13device_kernelINS_4gemm6kernel13GemmUniversalIN4cute5tupleIJiiiiEEENS1_10collective13CollectiveMmaINS1_34MainloopSm90TmaGmmaWarpSpecializedILi4ENS5_IJNS4_1CILi1EEESB_SB_EEENS1_35KernelTmaWarpSpecializedCooperativeEEENS5_IJNSA_ILi256EEENSA_ILi128EEENSA_ILi64EEEEEENS_6half_tENS5_IJlSB_lEEESJ_SK_NS4_8TiledMMAINS4_8MMA_AtomIJNS4_4SM904GMMA26MMA_64x128x16_F32F16F16_SSILNSO_5MajorE0ELSQ_0ELNSO_7ScaleInE1ELSR_1EEEEEENS4_6LayoutINS5_IJNSA_ILi2EEESB_SB_EEENS5_IJSB_NSA_ILi0EEESX_EEEEENS5_IJNS4_10UnderscoreES10_S10_EEEEENS4_13SM90_TMA_LOADENS4_14ComposedLayoutINS4_7SwizzleILi3ELi4ELi3EEENS4_18smem_ptr_flag_bitsILi16EEENSU_INS5_IJNSA_ILi8EEESH_EEENS5_IJSH_SB_EEEEEEEvNS4_8identityES13_S1D_vS1E_EENS_8epilogue10collective18CollectiveEpilogueINS1G_22Sm90TmaWarpSpecializedILi4ELi2ELi16ELb1ELb0EEEJSI_NS5_IJSG_NSA_ILi32EEEEEESJ_SK_SJ_SK_NS1G_6fusion15FusionCallbacksIS1K_NS1N_17LinearCombinationISJ_fSJ_fLNS_15FloatRoundStyleE2EEESI_S1M_JEEES13_NS14_INS15_ILi2ELi4ELi3EEES18_NSU_INS5_IJS19_S1L_EEENS5_IJS1L_SB_EEEEEEENS4_17SM75_U32x4_LDSM_NENS4_14SM90_TMA_STOREES1X_NS4_17SM90_U32x4_STSM_NENS4_9Copy_AtomIJS20_SJ_EEEvEEEvvEEEEvNT_6ParamsE,"aw",@nobits
	.sectionflags	@""
	.align	16
	.zero		1024


//--------------------- .nv.shared.reserved.0     --------------------------
	.section	.nv.shared.reserved.0,"aw",@nobits
	.weak		__nv_reservedSMEM_offset_0_alias
	.size		__nv_reservedSMEM_offset_0_alias, 0, 0
	.other		__nv_reservedSMEM_offset_0_alias,@"STO_CUDA_RESERVED_SHARED STV_DEFAULT"
__nv_reservedSMEM_offset_0_alias:
	.zero		0


//--------------------- .nv.global                --------------------------
	.section	.nv.global,"aw",@nobits
.nv.global:
	.type		_ZN39_INTERNAL_0c2122bd_4_k_cu_5e010e40_27614cute1_E,@object
	.size		_ZN39_INTERNAL_0c2122bd_4_k_cu_5e010e40_27614cute1_E,(_ZN39_INTERNAL_0c2122bd_4_k_cu_5e010e40_27614cuda3std3__45__cpo6cbeginE - _ZN39_INTERNAL_0c2122bd_4_k_cu_5e010e40_27614cute1_E)
_ZN39_INTERNAL_0c2122bd_4_k_cu_5e010e40_27614cute1_E:
	.zero		1
	.type		_ZN39_INTERNAL_0c2122bd_4_k_cu_5e010e40_27614cuda3std3__45__cpo6cbeginE,@object
	.size		_ZN39_INTERNAL_0c2122bd_4_k_cu_5e010e40_27614cuda3std3__45__cpo6cbeginE,(_ZN39_INTERNAL_0c2122bd_4_k_cu_5e010e40_27614cuda3std3__48in_placeE - _ZN39_INTERNAL_0c2122bd_4_k_cu_5e010e40_27614cuda3std3__45__cpo6cbeginE)
_ZN39_INTERNAL_0c2122bd_4_k_cu_5e010e40_27614cuda3std3__45__cpo6cbeginE:
	.zero		1
	.type		_ZN39_INTERNAL_0c2122bd_4_k_cu_5e010e40_27614cuda3std3__48in_placeE,@object
	.size		_ZN39_INTERNAL_0c2122bd_4_k_cu_5e010e40_27614cuda3std3__48in_placeE,(_ZN39_INTERNAL_0c2122bd_4_k_cu_5e010e40_27614cuda3std6ranges3__45__cpo9iter_moveE - _ZN39_INTERNAL_0c2122bd_4_k_cu_5e010e40_27614cuda3std3__48in_placeE)
_ZN39_INTERNAL_0c2122bd_4_k_cu_5e010e40_27614cuda3std3__48in_placeE:
	.zero		1
	.type		_ZN39_INTERNAL_0c2122bd_4_k_cu_5e010e40_27614cuda3std6ranges3__45__cpo9iter_moveE,@object
	.size		_ZN39_INTERNAL_0c2122bd_4_k_cu_5e010e40_27614cuda3std6ranges3__45__cpo9iter_moveE,(_ZN39_INTERNAL_0c2122bd_4_k_cu_5e010e40_27614cuda3std3__45__cpo5beginE - _ZN39_INTERNAL_0c2122bd_4_k_cu_5e010e40_27614cuda3std6ranges3__45__cpo9iter_moveE)
_ZN39_INTERNAL_0c2122bd_4_k_cu_5e010e40_27614cuda3std6ranges3__45__cpo9iter_moveE:
	.zero		1
	.type		_ZN39_INTERNAL_0c2122bd_4_k_cu_5e010e40_27614cuda3std3__45__cpo5beginE,@object
	.size		_ZN39_INTERNAL_0c2122bd_4_k_cu_5e010e40_27614cuda3std3__45__cpo5beginE,(_ZN39_INTERNAL_0c2122bd_4_k_cu_5e010e40_27614cuda3std3__441_GLOBAL__N__0c2122bd_4_k_cu_5e010e40_27616ignoreE - _ZN39_INTERNAL_0c2122bd_4_k_cu_5e010e40_27614cuda3std3__45__cpo5beginE)
_ZN39_INTERNAL_0c2122bd_4_k_cu_5e010e40_27614cuda3std3__45__cpo5beginE:
	.zero		1
	.type		_ZN39_INTERNAL_0c2122bd_4_k_cu_5e010e40_27614cuda3std3__441_GLOBAL__N__0c2122bd_4_k_cu_5e010e40_27616ignoreE,@object
	.size		_ZN39_INTERNAL_0c2122bd_4_k_cu_5e010e40_27614cuda3std3__441_GLOBAL__N__0c2122bd_4_k_cu_5e010e40_27616ignoreE,(_ZN39_INTERNAL_0c2122bd_4_k_cu_5e010e40_27614cute7productE - _ZN39_INTERNAL_0c2122bd_4_k_cu_5e010e40_27614cuda3std3__441_GLOBAL__N__0c2122bd_4_k_cu_5e010e40_27616ignoreE)
_ZN39_INTERNAL_0c2122bd_4_k_cu_5e010e40_27614cuda3std3__441_GLOBAL__N__0c2122bd_4_k_cu_5e010e40_27616ignoreE:
	.zero		1
	.type		_ZN39_INTERNAL_0c2122bd_4_k_cu_5e010e40_27614cute7productE,@object
	.size		_ZN39_INTERNAL_0c2122bd_4_k_cu_5e010e40_27614cute7productE,(_ZN39_INTERNAL_0c2122bd_4_k_cu_5e010e40_27614cuda3std3__45__cpo3endE - _ZN39_INTERNAL_0c2122bd_4_k_cu_5e010e40_27614cute7productE)
_ZN39_INTERNAL_0c2122bd_4_k_cu_5e010e40_27614cute7productE:
	.zero		1
	.type		_ZN39_INTERNAL_0c2122bd_4_k_cu_5e010e40_27614cuda3std3__45__cpo3endE,@object
	.size		_ZN39_INTERNAL_0c2122bd_4_k_cu_5e010e40_27614cuda3std3__45__cpo3endE,(_ZN39_INTERNAL_0c2122bd_4_k_cu_5e010e40_27614cuda3std3__419piecewise_constructE - _ZN39_INTERNAL_0c2122bd_4_k_cu_5e010e40_27614cuda3std3__45__cpo3endE)
_ZN39_INTERNAL_0c2122bd_4_k_cu_5e010e40_27614cuda3std3__45__cpo3endE:
	.zero		1
	.type		_ZN39_INTERNAL_0c2122bd_4_k_cu_5e010e40_27614cuda3std3__419piecewise_constructE,@object
	.size		_ZN39_INTERNAL_0c2122bd_4_k_cu_5e010e40_27614cuda3std3__419piecewise_constructE,(_ZN39_INTERNAL_0c2122bd_4_k_cu_5e010e40_27614cuda3std3__45__cpo4cendE - _ZN39_INTERNAL_0c2122bd_4_k_cu_5e010e40_27614cuda3std3__419piecewise_constructE)
_ZN39_INTERNAL_0c2122bd_4_k_cu_5e010e40_27614cuda3std3__419piecewise_constructE:
	.zero		1
	.type		_ZN39_INTERNAL_0c2122bd_4_k_cu_5e010e40_27614cuda3std3__45__cpo4cendE,@object
	.size		_ZN39_INTERNAL_0c2122bd_4_k_cu_5e010e40_27614cuda3std3__45__cpo4cendE,(_ZN39_INTERNAL_0c2122bd_4_k_cu_5e010e40_27614cuda3std6ranges3__45__cpo4swapE - _ZN39_INTERNAL_0c2122bd_4_k_cu_5e010e40_27614cuda3std3__45__cpo4cendE)
_ZN39_INTERNAL_0c2122bd_4_k_cu_5e010e40_27614cuda3std3__45__cpo4cendE:
	.zero		1
	.type		_ZN39_INTERNAL_0c2122bd_4_k_cu_5e010e40_27614cuda3std6ranges3__45__cpo4swapE,@object
	.size		_ZN39_INTERNAL_0c2122bd_4_k_cu_5e010e40_27614cuda3std6ranges3__45__cpo4swapE,(.L_9 - _ZN39_INTERNAL_0c2122bd_4_k_cu_5e010e40_27614cuda3std6ranges3__45__cpo4swapE)
_ZN39_INTERNAL_0c2122bd_4_k_cu_5e010e40_27614cuda3std6ranges3__45__cpo4swapE:
	.zero		1
.L_9:


//--------------------- .nv.constant0._ZN7cutlass13device_kernelINS_4gemm6kernel13GemmUniversalIN4cute5tupleIJiiiiEEENS1_10collective13CollectiveMmaINS1_34MainloopSm90TmaGmmaWarpSpecializedILi4ENS5_IJNS4_1CILi1EEESB_SB_EEENS1_35KernelTmaWarpSpecializedCooperativeEEENS5_IJNSA_ILi256EEENSA_ILi128EEENSA_ILi64EEEEEENS_6half_tENS5_IJlSB_lEEESJ_SK_NS4_8TiledMMAINS4_8MMA_AtomIJNS4_4SM904GMMA26MMA_64x128x16_F32F16F16_SSILNSO_5MajorE0ELSQ_0ELNSO_7ScaleInE1ELSR_1EEEEEENS4_6LayoutINS5_IJNSA_ILi2EEESB_SB_EEENS5_IJSB_NSA_ILi0EEESX_EEEEENS5_IJNS4_10UnderscoreES10_S10_EEEEENS4_13SM90_TMA_LOADENS4_14ComposedLayoutINS4_7SwizzleILi3ELi4ELi3EEENS4_18smem_ptr_flag_bitsILi16EEENSU_INS5_IJNSA_ILi8EEESH_EEENS5_IJSH_SB_EEEEEEEvNS4_8identityES13_S1D_vS1E_EENS_8epilogue10collective18CollectiveEpilogueINS1G_22Sm90TmaWarpSpecializedILi4ELi2ELi16ELb1ELb0EEEJSI_NS5_IJSG_NSA_ILi32EEEEEESJ_SK_SJ_SK_NS1G_6fusion15FusionCallbacksIS1K_NS1N_17LinearCombinationISJ_fSJ_fLNS_15FloatRoundStyleE2EEESI_S1M_JEEES13_NS14_INS15_ILi2ELi4ELi3EEES18_NSU_INS5_IJS19_S1L_EEENS5_IJS1L_SB_EEEEEEENS4_17SM75_U32x4_LDSM_NENS4_14SM90_TMA_STOREES1X_NS4_17SM90_U32x4_STSM_NENS4_9Copy_AtomIJS20_SJ_EEEvEEEvvEEEEvNT_6ParamsE --------------------------
	.section	.nv.constant0._ZN7cutlass13device_kernelINS_4gemm6kernel13GemmUniversalIN4cute5tupleIJiiiiEEENS1_10collective13CollectiveMmaINS1_34MainloopSm90TmaGmmaWarpSpecializedILi4ENS5_IJNS4_1CILi1EEESB_SB_EEENS1_35KernelTmaWarpSpecializedCooperativeEEENS5_IJNSA_ILi256EEENSA_ILi128EEENSA_ILi64EEEEEENS_6half_tENS5_IJlSB_lEEESJ_SK_NS4_8TiledMMAINS4_8MMA_AtomIJNS4_4SM904GMMA26MMA_64x128x16_F32F16F16_SSILNSO_5MajorE0ELSQ_0ELNSO_7ScaleInE1ELSR_1EEEEEENS4_6LayoutINS5_IJNSA_ILi2EEESB_SB_EEENS5_IJSB_NSA_ILi0EEESX_EEEEENS5_IJNS4_10UnderscoreES10_S10_EEEEENS4_13SM90_TMA_LOADENS4_14ComposedLayoutINS4_7SwizzleILi3ELi4ELi3EEENS4_18smem_ptr_flag_bitsILi16EEENSU_INS5_IJNSA_ILi8EEESH_EEENS5_IJSH_SB_EEEEEEEvNS4_8identityES13_S1D_vS1E_EENS_8epilogue10collective18CollectiveEpilogueINS1G_22Sm90TmaWarpSpecializedILi4ELi2ELi16ELb1ELb0EEEJSI_NS5_IJSG_NSA_ILi32EEEEEESJ_SK_SJ_SK_NS1G_6fusion15FusionCallbacksIS1K_NS1N_17LinearCombinationISJ_fSJ_fLNS_15FloatRoundStyleE2EEESI_S1M_JEEES13_NS14_INS15_ILi2ELi4ELi3EEES18_NSU_INS5_IJS19_S1L_EEENS5_IJS1L_SB_EEEEEEENS4_17SM75_U32x4_LDSM_NENS4_14SM90_TMA_STOREES1X_NS4_17SM90_U32x4_STSM_NENS4_9Copy_AtomIJS20_SJ_EEEvEEEvvEEEEvNT_6ParamsE,"a",@progbits
	.sectionflags	@""
	.align	4
.nv.constant0._ZN7cutlass13device_kernelINS_4gemm6kernel13GemmUniversalIN4cute5tupleIJiiiiEEENS1_10collective13CollectiveMmaINS1_34MainloopSm90TmaGmmaWarpSpecializedILi4ENS5_IJNS4_1CILi1EEESB_SB_EEENS1_35KernelTmaWarpSpecializedCooperativeEEENS5_IJNSA_ILi256EEENSA_ILi128EEENSA_ILi64EEEEEENS_6half_tENS5_IJlSB_lEEESJ_SK_NS4_8TiledMMAINS4_8MMA_AtomIJNS4_4SM904GMMA26MMA_64x128x16_F32F16F16_SSILNSO_5MajorE0ELSQ_0ELNSO_7ScaleInE1ELSR_1EEEEEENS4_6LayoutINS5_IJNSA_ILi2EEESB_SB_EEENS5_IJSB_NSA_ILi0EEESX_EEEEENS5_IJNS4_10UnderscoreES10_S10_EEEEENS4_13SM90_TMA_LOADENS4_14ComposedLayoutINS4_7SwizzleILi3ELi4ELi3EEENS4_18smem_ptr_flag_bitsILi16EEENSU_INS5_IJNSA_ILi8EEESH_EEENS5_IJSH_SB_EEEEEEEvNS4_8identityES13_S1D_vS1E_EENS_8epilogue10collective18CollectiveEpilogueINS1G_22Sm90TmaWarpSpecializedILi4ELi2ELi16ELb1ELb0EEEJSI_NS5_IJSG_NSA_ILi32EEEEEESJ_SK_SJ_SK_NS1G_6fusion15FusionCallbacksIS1K_NS1N_17LinearCombinationISJ_fSJ_fLNS_15FloatRoundStyleE2EEESI_S1M_JEEES13_NS14_INS15_ILi2ELi4ELi3EEES18_NSU_INS5_IJS19_S1L_EEENS5_IJS1L_SB_EEEEEEENS4_17SM75_U32x4_LDSM_NENS4_14SM90_TMA_STOREES1X_NS4_17SM90_U32x4_STSM_NENS4_9Copy_AtomIJS20_SJ_EEEvEEEvvEEEEvNT_6ParamsE:
	.zero		2432


//--------------------- SYMBOLS --------------------------

	.type		.nv.reservedSmem.offset0,@object
	.size		.nv.reservedSmem.offset0,0x4
	.type		__assertfail,@function
